//
// Generated by NVIDIA NVVM Compiler
//
// Compiler Build ID: CL-36424714
// Cuda compilation tools, release 13.0, V13.0.88
// Based on NVVM 20.0.0
//

.version 9.0
.target sm_100
.address_size 64

	// .globl	_Z10cuda_hellov
.extern .func  (.param .b32 func_retval0) vprintf
(
	.param .b64 vprintf_param_0,
	.param .b64 vprintf_param_1
)
;
.global .align 1 .b8 $str[14] = {72, 101, 108, 108, 111, 32, 87, 111, 114, 108, 100, 10, 10};
.global .align 1 .b8 $str$1[37] = {65, 100, 100, 105, 116, 105, 111, 110, 32, 100, 101, 112, 117, 105, 115, 32, 108, 101, 32, 71, 80, 85, 32, 101, 110, 32, 99, 111, 117, 114, 115, 46, 46, 46, 10, 10};
.global .align 1 .b8 $str$2[43] = {77, 117, 108, 116, 105, 112, 108, 105, 99, 97, 116, 105, 111, 110, 32, 100, 101, 112, 117, 105, 115, 32, 108, 101, 32, 71, 80, 85, 32, 101, 110, 32, 99, 111, 117, 114, 115, 46, 46, 46, 10, 10};

.visible .entry _Z10cuda_hellov()
{
	.reg .b32 	%r<3>;
	.reg .b64 	%rd<3>;

	mov.u64 	%rd1, $str;
	cvta.global.u64 	%rd2, %rd1;
	{ // callseq 0, 0
	.param .b64 param0;
	st.param.b64 	[param0], %rd2;
	.param .b64 param1;
	st.param.b64 	[param1], 0;
	.param .b32 retval0;
	call.uni (retval0), 
	vprintf, 
	(
	param0, 
	param1
	);
	ld.param.b32 	%r1, [retval0];
	} // callseq 0
	ret;

}
	// .globl	_Z13cudaMatrixAddPfS_S_ii
.visible .entry _Z13cudaMatrixAddPfS_S_ii(
	.param .u64 .ptr .align 1 _Z13cudaMatrixAddPfS_S_ii_param_0,
	.param .u64 .ptr .align 1 _Z13cudaMatrixAddPfS_S_ii_param_1,
	.param .u64 .ptr .align 1 _Z13cudaMatrixAddPfS_S_ii_param_2,
	.param .u32 _Z13cudaMatrixAddPfS_S_ii_param_3,
	.param .u32 _Z13cudaMatrixAddPfS_S_ii_param_4
)
{
	.reg .pred 	%p<10>;
	.reg .b32 	%r<27>;
	.reg .b32 	%f<88>;
	.reg .b64 	%rd<42>;

	ld.param.u64 	%rd22, [_Z13cudaMatrixAddPfS_S_ii_param_0];
	ld.param.u64 	%rd23, [_Z13cudaMatrixAddPfS_S_ii_param_1];
	ld.param.u64 	%rd24, [_Z13cudaMatrixAddPfS_S_ii_param_2];
	ld.param.u32 	%r17, [_Z13cudaMatrixAddPfS_S_ii_param_3];
	ld.param.u32 	%r18, [_Z13cudaMatrixAddPfS_S_ii_param_4];
	cvta.to.global.u64 	%rd1, %rd24;
	cvta.to.global.u64 	%rd2, %rd23;
	cvta.to.global.u64 	%rd3, %rd22;
	mov.u64 	%rd25, $str$1;
	cvta.global.u64 	%rd26, %rd25;
	{ // callseq 1, 0
	.param .b64 param0;
	st.param.b64 	[param0], %rd26;
	.param .b64 param1;
	st.param.b64 	[param1], 0;
	.param .b32 retval0;
	call.uni (retval0), 
	vprintf, 
	(
	param0, 
	param1
	);
	ld.param.b32 	%r19, [retval0];
	} // callseq 1
	mul.lo.s32 	%r1, %r18, %r17;
	setp.lt.s32 	%p1, %r1, 1;
	@%p1 bra 	$L__BB1_13;
	and.b32  	%r2, %r1, 15;
	setp.lt.u32 	%p2, %r1, 16;
	mov.b32 	%r24, 0;
	@%p2 bra 	$L__BB1_4;
	and.b32  	%r24, %r1, 2147483632;
	neg.s32 	%r22, %r24;
	add.s64 	%rd38, %rd3, 32;
	add.s64 	%rd37, %rd2, 32;
	add.s64 	%rd36, %rd1, 32;
$L__BB1_3:
	.pragma "nounroll";
	ld.global.f32 	%f1, [%rd38+-32];
	ld.global.f32 	%f2, [%rd37+-32];
	add.f32 	%f3, %f1, %f2;
	st.global.f32 	[%rd36+-32], %f3;
	ld.global.f32 	%f4, [%rd38+-28];
	ld.global.f32 	%f5, [%rd37+-28];
	add.f32 	%f6, %f4, %f5;
	st.global.f32 	[%rd36+-28], %f6;
	ld.global.f32 	%f7, [%rd38+-24];
	ld.global.f32 	%f8, [%rd37+-24];
	add.f32 	%f9, %f7, %f8;
	st.global.f32 	[%rd36+-24], %f9;
	ld.global.f32 	%f10, [%rd38+-20];
	ld.global.f32 	%f11, [%rd37+-20];
	add.f32 	%f12, %f10, %f11;
	st.global.f32 	[%rd36+-20], %f12;
	ld.global.f32 	%f13, [%rd38+-16];
	ld.global.f32 	%f14, [%rd37+-16];
	add.f32 	%f15, %f13, %f14;
	st.global.f32 	[%rd36+-16], %f15;
	ld.global.f32 	%f16, [%rd38+-12];
	ld.global.f32 	%f17, [%rd37+-12];
	add.f32 	%f18, %f16, %f17;
	st.global.f32 	[%rd36+-12], %f18;
	ld.global.f32 	%f19, [%rd38+-8];
	ld.global.f32 	%f20, [%rd37+-8];
	add.f32 	%f21, %f19, %f20;
	st.global.f32 	[%rd36+-8], %f21;
	ld.global.f32 	%f22, [%rd38+-4];
	ld.global.f32 	%f23, [%rd37+-4];
	add.f32 	%f24, %f22, %f23;
	st.global.f32 	[%rd36+-4], %f24;
	ld.global.f32 	%f25, [%rd38];
	ld.global.f32 	%f26, [%rd37];
	add.f32 	%f27, %f25, %f26;
	st.global.f32 	[%rd36], %f27;
	ld.global.f32 	%f28, [%rd38+4];
	ld.global.f32 	%f29, [%rd37+4];
	add.f32 	%f30, %f28, %f29;
	st.global.f32 	[%rd36+4], %f30;
	ld.global.f32 	%f31, [%rd38+8];
	ld.global.f32 	%f32, [%rd37+8];
	add.f32 	%f33, %f31, %f32;
	st.global.f32 	[%rd36+8], %f33;
	ld.global.f32 	%f34, [%rd38+12];
	ld.global.f32 	%f35, [%rd37+12];
	add.f32 	%f36, %f34, %f35;
	st.global.f32 	[%rd36+12], %f36;
	ld.global.f32 	%f37, [%rd38+16];
	ld.global.f32 	%f38, [%rd37+16];
	add.f32 	%f39, %f37, %f38;
	st.global.f32 	[%rd36+16], %f39;
	ld.global.f32 	%f40, [%rd38+20];
	ld.global.f32 	%f41, [%rd37+20];
	add.f32 	%f42, %f40, %f41;
	st.global.f32 	[%rd36+20], %f42;
	ld.global.f32 	%f43, [%rd38+24];
	ld.global.f32 	%f44, [%rd37+24];
	add.f32 	%f45, %f43, %f44;
	st.global.f32 	[%rd36+24], %f45;
	ld.global.f32 	%f46, [%rd38+28];
	ld.global.f32 	%f47, [%rd37+28];
	add.f32 	%f48, %f46, %f47;
	st.global.f32 	[%rd36+28], %f48;
	add.s32 	%r22, %r22, 16;
	add.s64 	%rd38, %rd38, 64;
	add.s64 	%rd37, %rd37, 64;
	add.s64 	%rd36, %rd36, 64;
	setp.ne.s32 	%p3, %r22, 0;
	@%p3 bra 	$L__BB1_3;
$L__BB1_4:
	setp.eq.s32 	%p4, %r2, 0;
	@%p4 bra 	$L__BB1_13;
	and.b32  	%r8, %r1, 7;
	setp.lt.u32 	%p5, %r2, 8;
	@%p5 bra 	$L__BB1_7;
	mul.wide.u32 	%rd27, %r24, 4;
	add.s64 	%rd28, %rd3, %rd27;
	ld.global.f32 	%f49, [%rd28];
	add.s64 	%rd29, %rd2, %rd27;
	ld.global.f32 	%f50, [%rd29];
	add.f32 	%f51, %f49, %f50;
	add.s64 	%rd30, %rd1, %rd27;
	st.global.f32 	[%rd30], %f51;
	ld.global.f32 	%f52, [%rd28+4];
	ld.global.f32 	%f53, [%rd29+4];
	add.f32 	%f54, %f52, %f53;
	st.global.f32 	[%rd30+4], %f54;
	ld.global.f32 	%f55, [%rd28+8];
	ld.global.f32 	%f56, [%rd29+8];
	add.f32 	%f57, %f55, %f56;
	st.global.f32 	[%rd30+8], %f57;
	ld.global.f32 	%f58, [%rd28+12];
	ld.global.f32 	%f59, [%rd29+12];
	add.f32 	%f60, %f58, %f59;
	st.global.f32 	[%rd30+12], %f60;
	ld.global.f32 	%f61, [%rd28+16];
	ld.global.f32 	%f62, [%rd29+16];
	add.f32 	%f63, %f61, %f62;
	st.global.f32 	[%rd30+16], %f63;
	ld.global.f32 	%f64, [%rd28+20];
	ld.global.f32 	%f65, [%rd29+20];
	add.f32 	%f66, %f64, %f65;
	st.global.f32 	[%rd30+20], %f66;
	ld.global.f32 	%f67, [%rd28+24];
	ld.global.f32 	%f68, [%rd29+24];
	add.f32 	%f69, %f67, %f68;
	st.global.f32 	[%rd30+24], %f69;
	ld.global.f32 	%f70, [%rd28+28];
	ld.global.f32 	%f71, [%rd29+28];
	add.f32 	%f72, %f70, %f71;
	st.global.f32 	[%rd30+28], %f72;
	add.s32 	%r24, %r24, 8;
$L__BB1_7:
	setp.eq.s32 	%p6, %r8, 0;
	@%p6 bra 	$L__BB1_13;
	and.b32  	%r11, %r1, 3;
	setp.lt.u32 	%p7, %r8, 4;
	@%p7 bra 	$L__BB1_10;
	mul.wide.u32 	%rd31, %r24, 4;
	add.s64 	%rd32, %rd3, %rd31;
	ld.global.f32 	%f73, [%rd32];
	add.s64 	%rd33, %rd2, %rd31;
	ld.global.f32 	%f74, [%rd33];
	add.f32 	%f75, %f73, %f74;
	add.s64 	%rd34, %rd1, %rd31;
	st.global.f32 	[%rd34], %f75;
	ld.global.f32 	%f76, [%rd32+4];
	ld.global.f32 	%f77, [%rd33+4];
	add.f32 	%f78, %f76, %f77;
	st.global.f32 	[%rd34+4], %f78;
	ld.global.f32 	%f79, [%rd32+8];
	ld.global.f32 	%f80, [%rd33+8];
	add.f32 	%f81, %f79, %f80;
	st.global.f32 	[%rd34+8], %f81;
	ld.global.f32 	%f82, [%rd32+12];
	ld.global.f32 	%f83, [%rd33+12];
	add.f32 	%f84, %f82, %f83;
	st.global.f32 	[%rd34+12], %f84;
	add.s32 	%r24, %r24, 4;
$L__BB1_10:
	setp.eq.s32 	%p8, %r11, 0;
	@%p8 bra 	$L__BB1_13;
	mul.wide.u32 	%rd35, %r24, 4;
	add.s64 	%rd41, %rd1, %rd35;
	add.s64 	%rd40, %rd2, %rd35;
	add.s64 	%rd39, %rd3, %rd35;
	neg.s32 	%r26, %r11;
$L__BB1_12:
	.pragma "nounroll";
	ld.global.f32 	%f85, [%rd39];
	ld.global.f32 	%f86, [%rd40];
	add.f32 	%f87, %f85, %f86;
	st.global.f32 	[%rd41], %f87;
	add.s64 	%rd41, %rd41, 4;
	add.s64 	%rd40, %rd40, 4;
	add.s64 	%rd39, %rd39, 4;
	add.s32 	%r26, %r26, 1;
	setp.ne.s32 	%p9, %r26, 0;
	@%p9 bra 	$L__BB1_12;
$L__BB1_13:
	ret;

}
	// .globl	_Z14cudaMatrixMultPfS_S_i
.visible .entry _Z14cudaMatrixMultPfS_S_i(
	.param .u64 .ptr .align 1 _Z14cudaMatrixMultPfS_S_i_param_0,
	.param .u64 .ptr .align 1 _Z14cudaMatrixMultPfS_S_i_param_1,
	.param .u64 .ptr .align 1 _Z14cudaMatrixMultPfS_S_i_param_2,
	.param .u32 _Z14cudaMatrixMultPfS_S_i_param_3
)
{
	.reg .pred 	%p<12>;
	.reg .b32 	%r<42>;
	.reg .b32 	%f<68>;
	.reg .b64 	%rd<69>;

	ld.param.u64 	%rd14, [_Z14cudaMatrixMultPfS_S_i_param_0];
	ld.param.u64 	%rd15, [_Z14cudaMatrixMultPfS_S_i_param_1];
	ld.param.u32 	%r17, [_Z14cudaMatrixMultPfS_S_i_param_3];
	cvta.to.global.u64 	%rd1, %rd15;
	cvta.to.global.u64 	%rd2, %rd14;
	mov.u64 	%rd16, $str$2;
	cvta.global.u64 	%rd17, %rd16;
	{ // callseq 2, 0
	.param .b64 param0;
	st.param.b64 	[param0], %rd17;
	.param .b64 param1;
	st.param.b64 	[param1], 0;
	.param .b32 retval0;
	call.uni (retval0), 
	vprintf, 
	(
	param0, 
	param1
	);
	ld.param.b32 	%r18, [retval0];
	} // callseq 2
	mov.u32 	%r20, %ctaid.y;
	mov.u32 	%r21, %ntid.y;
	mov.u32 	%r22, %tid.y;
	mad.lo.s32 	%r1, %r20, %r21, %r22;
	mov.u32 	%r23, %ctaid.x;
	mov.u32 	%r24, %ntid.x;
	mov.u32 	%r25, %tid.x;
	mad.lo.s32 	%r2, %r23, %r24, %r25;
	max.s32 	%r26, %r1, %r2;
	setp.ge.s32 	%p1, %r26, %r17;
	setp.lt.s32 	%p2, %r17, 1;
	mov.f32 	%f67, 0f00000000;
	or.pred  	%p3, %p1, %p2;
	@%p3 bra 	$L__BB2_12;
	mul.lo.s32 	%r3, %r17, %r1;
	and.b32  	%r4, %r17, 7;
	setp.lt.u32 	%p4, %r17, 8;
	mov.f32 	%f67, 0f00000000;
	mov.b32 	%r40, 0;
	@%p4 bra 	$L__BB2_4;
	and.b32  	%r40, %r17, 2147483640;
	neg.s32 	%r38, %r40;
	mul.wide.u32 	%rd18, %r17, 4;
	add.s64 	%rd3, %rd1, %rd18;
	mul.wide.u32 	%rd19, %r17, 8;
	add.s64 	%rd4, %rd1, %rd19;
	mul.wide.u32 	%rd20, %r17, 12;
	add.s64 	%rd5, %rd1, %rd20;
	mul.wide.u32 	%rd21, %r17, 16;
	add.s64 	%rd6, %rd1, %rd21;
	mul.wide.u32 	%rd22, %r17, 20;
	add.s64 	%rd7, %rd1, %rd22;
	mul.wide.u32 	%rd23, %r17, 24;
	add.s64 	%rd8, %rd1, %rd23;
	mul.wide.u32 	%rd24, %r17, 28;
	add.s64 	%rd9, %rd1, %rd24;
	mul.wide.u32 	%rd25, %r3, 4;
	add.s64 	%rd26, %rd25, %rd2;
	add.s64 	%rd68, %rd26, 16;
	mov.f32 	%f67, 0f00000000;
	mov.u32 	%r37, %r2;
$L__BB2_3:
	.pragma "nounroll";
	mul.wide.s32 	%rd27, %r37, 4;
	add.s64 	%rd28, %rd3, %rd27;
	add.s64 	%rd29, %rd4, %rd27;
	add.s64 	%rd30, %rd5, %rd27;
	add.s64 	%rd31, %rd6, %rd27;
	add.s64 	%rd32, %rd7, %rd27;
	add.s64 	%rd33, %rd8, %rd27;
	add.s64 	%rd34, %rd9, %rd27;
	add.s64 	%rd35, %rd1, %rd27;
	ld.global.f32 	%f17, [%rd68+-16];
	ld.global.f32 	%f18, [%rd35];
	fma.rn.f32 	%f19, %f17, %f18, %f67;
	ld.global.f32 	%f20, [%rd68+-12];
	ld.global.f32 	%f21, [%rd28];
	fma.rn.f32 	%f22, %f20, %f21, %f19;
	ld.global.f32 	%f23, [%rd68+-8];
	ld.global.f32 	%f24, [%rd29];
	fma.rn.f32 	%f25, %f23, %f24, %f22;
	ld.global.f32 	%f26, [%rd68+-4];
	ld.global.f32 	%f27, [%rd30];
	fma.rn.f32 	%f28, %f26, %f27, %f25;
	ld.global.f32 	%f29, [%rd68];
	ld.global.f32 	%f30, [%rd31];
	fma.rn.f32 	%f31, %f29, %f30, %f28;
	ld.global.f32 	%f32, [%rd68+4];
	ld.global.f32 	%f33, [%rd32];
	fma.rn.f32 	%f34, %f32, %f33, %f31;
	ld.global.f32 	%f35, [%rd68+8];
	ld.global.f32 	%f36, [%rd33];
	fma.rn.f32 	%f37, %f35, %f36, %f34;
	ld.global.f32 	%f38, [%rd68+12];
	ld.global.f32 	%f39, [%rd34];
	fma.rn.f32 	%f67, %f38, %f39, %f37;
	add.s32 	%r38, %r38, 8;
	shl.b32 	%r28, %r17, 3;
	add.s32 	%r37, %r37, %r28;
	add.s64 	%rd68, %rd68, 32;
	setp.ne.s32 	%p5, %r38, 0;
	@%p5 bra 	$L__BB2_3;
$L__BB2_4:
	setp.eq.s32 	%p6, %r4, 0;
	@%p6 bra 	$L__BB2_12;
	and.b32  	%r12, %r17, 3;
	setp.lt.u32 	%p7, %r4, 4;
	@%p7 bra 	$L__BB2_7;
	add.s32 	%r29, %r40, %r3;
	mul.wide.u32 	%rd36, %r29, 4;
	add.s64 	%rd37, %rd2, %rd36;
	ld.global.f32 	%f41, [%rd37];
	mad.lo.s32 	%r30, %r40, %r17, %r2;
	mul.wide.s32 	%rd38, %r30, 4;
	add.s64 	%rd39, %rd1, %rd38;
	ld.global.f32 	%f42, [%rd39];
	fma.rn.f32 	%f43, %f41, %f42, %f67;
	cvt.u64.u32 	%rd40, %r3;
	cvt.u64.u32 	%rd41, %r40;
	add.s64 	%rd42, %rd41, %rd40;
	shl.b64 	%rd43, %rd42, 2;
	add.s64 	%rd44, %rd2, %rd43;
	ld.global.f32 	%f44, [%rd44+4];
	mul.wide.u32 	%rd45, %r17, 4;
	add.s64 	%rd46, %rd39, %rd45;
	ld.global.f32 	%f45, [%rd46];
	fma.rn.f32 	%f46, %f44, %f45, %f43;
	ld.global.f32 	%f47, [%rd44+8];
	add.s64 	%rd47, %rd46, %rd45;
	ld.global.f32 	%f48, [%rd47];
	fma.rn.f32 	%f49, %f47, %f48, %f46;
	ld.global.f32 	%f50, [%rd44+12];
	add.s64 	%rd48, %rd47, %rd45;
	ld.global.f32 	%f51, [%rd48];
	fma.rn.f32 	%f67, %f50, %f51, %f49;
	add.s32 	%r40, %r40, 4;
$L__BB2_7:
	setp.eq.s32 	%p8, %r12, 0;
	@%p8 bra 	$L__BB2_12;
	setp.eq.s32 	%p9, %r12, 1;
	@%p9 bra 	$L__BB2_10;
	add.s32 	%r31, %r40, %r3;
	mul.wide.u32 	%rd49, %r31, 4;
	add.s64 	%rd50, %rd2, %rd49;
	ld.global.f32 	%f53, [%rd50];
	mad.lo.s32 	%r32, %r40, %r17, %r2;
	mul.wide.s32 	%rd51, %r32, 4;
	add.s64 	%rd52, %rd1, %rd51;
	ld.global.f32 	%f54, [%rd52];
	fma.rn.f32 	%f55, %f53, %f54, %f67;
	cvt.u64.u32 	%rd53, %r3;
	cvt.u64.u32 	%rd54, %r40;
	add.s64 	%rd55, %rd54, %rd53;
	shl.b64 	%rd56, %rd55, 2;
	add.s64 	%rd57, %rd2, %rd56;
	ld.global.f32 	%f56, [%rd57+4];
	mul.wide.u32 	%rd58, %r17, 4;
	add.s64 	%rd59, %rd52, %rd58;
	ld.global.f32 	%f57, [%rd59];
	fma.rn.f32 	%f67, %f56, %f57, %f55;
	add.s32 	%r40, %r40, 2;
$L__BB2_10:
	and.b32  	%r33, %r17, 1;
	setp.eq.b32 	%p10, %r33, 1;
	not.pred 	%p11, %p10;
	@%p11 bra 	$L__BB2_12;
	add.s32 	%r34, %r40, %r3;
	mul.wide.u32 	%rd60, %r34, 4;
	add.s64 	%rd61, %rd2, %rd60;
	ld.global.f32 	%f58, [%rd61];
	mad.lo.s32 	%r35, %r40, %r17, %r2;
	mul.wide.s32 	%rd62, %r35, 4;
	add.s64 	%rd63, %rd1, %rd62;
	ld.global.f32 	%f59, [%rd63];
	fma.rn.f32 	%f67, %f58, %f59, %f67;
$L__BB2_12:
	ld.param.u64 	%rd67, [_Z14cudaMatrixMultPfS_S_i_param_2];
	cvta.to.global.u64 	%rd64, %rd67;
	mad.lo.s32 	%r36, %r17, %r1, %r2;
	mul.wide.s32 	%rd65, %r36, 4;
	add.s64 	%rd66, %rd64, %rd65;
	st.global.f32 	[%rd66], %f67;
	ret;

}


// ===== COMPILED SASS (sm_100) =====

	.target	sm_100

	.elftype	@"ET_EXEC"


//--------------------- .note.nv.tkinfo           --------------------------
	.section	.note.nv.tkinfo,"",@"SHT_NOTE"
	.sectionflags	@"SHF_NOTE_NV_TKINFO"
	.tkinfo
        /*0018*/ 	.word	0x00000002
        /*0030*/ 	.string	""
        /*0030*/ 	.string	"ptxas"
        /*0030*/ 	.string	"Cuda compilation tools, release 13.0, V13.0.88"
        /*0030*/ 	.string	"Build cuda_13.0.r13.0/compiler.36424714_0"
        /*0030*/ 	.string	"-arch sm_100 -m 64 "



//--------------------- .note.nv.cuinfo           --------------------------
	.section	.note.nv.cuinfo,"",@"SHT_NOTE"
	.sectionflags	@"SHF_NOTE_NV_CUINFO"
        /*0018*/ 	.short	0x0002
        /*001a*/ 	.short	0x0064
        /*001c*/ 	.short	0x0082
	.zero		2


//--------------------- .nv.info                  --------------------------
	.section	.nv.info,"",@"SHT_CUDA_INFO"
	.align	4


	//----- nvinfo : EIATTR_REGCOUNT
	.align		4
        /*0000*/ 	.byte	0x04, 0x2f
        /*0002*/ 	.short	(.L_4 - .L_3)
	.align		4
.L_3:
        /*0004*/ 	.word	index@(_Z10cuda_hellov)
        /*0008*/ 	.word	0x00000018


	//----- nvinfo : EIATTR_FRAME_SIZE
	.align		4
.L_4:
        /*000c*/ 	.byte	0x04, 0x11
        /*000e*/ 	.short	(.L_6 - .L_5)
	.align		4
.L_5:
        /*0010*/ 	.word	index@(_Z10cuda_hellov)
        /*0014*/ 	.word	0x00000000


	//----- nvinfo : EIATTR_REGCOUNT
	.align		4
.L_6:
        /*0018*/ 	.byte	0x04, 0x2f
        /*001a*/ 	.short	(.L_8 - .L_7)
	.align		4
.L_7:
        /*001c*/ 	.word	index@(_Z13cudaMatrixAddPfS_S_ii)
        /*0020*/ 	.word	0x00000018


	//----- nvinfo : EIATTR_FRAME_SIZE
	.align		4
.L_8:
        /*0024*/ 	.byte	0x04, 0x11
        /*0026*/ 	.short	(.L_10 - .L_9)
	.align		4
.L_9:
        /*0028*/ 	.word	index@(_Z13cudaMatrixAddPfS_S_ii)
        /*002c*/ 	.word	0x00000000


	//----- nvinfo : EIATTR_REGCOUNT
	.align		4
.L_10:
        /*0030*/ 	.byte	0x04, 0x2f
        /*0032*/ 	.short	(.L_12 - .L_11)
	.align		4
.L_11:
        /*0034*/ 	.word	index@(_Z14cudaMatrixMultPfS_S_i)
        /*0038*/ 	.word	0x00000020


	//----- nvinfo : EIATTR_FRAME_SIZE
	.align		4
.L_12:
        /*003c*/ 	.byte	0x04, 0x11
        /*003e*/ 	.short	(.L_14 - .L_13)
	.align		4
.L_13:
        /*0040*/ 	.word	index@(_Z14cudaMatrixMultPfS_S_i)
        /*0044*/ 	.word	0x00000000


	//----- nvinfo : EIATTR_MIN_STACK_SIZE
	.align		4
.L_14:
        /*0048*/ 	.byte	0x04, 0x12
        /*004a*/ 	.short	(.L_16 - .L_15)
	.align		4
.L_15:
        /*004c*/ 	.word	index@(_Z14cudaMatrixMultPfS_S_i)
        /*0050*/ 	.word	0x00000000


	//----- nvinfo : EIATTR_MIN_STACK_SIZE
	.align		4
.L_16:
        /*0054*/ 	.byte	0x04, 0x12
        /*0056*/ 	.short	(.L_18 - .L_17)
	.align		4
.L_17:
        /*0058*/ 	.word	index@(_Z13cudaMatrixAddPfS_S_ii)
        /*005c*/ 	.word	0x00000000


	//----- nvinfo : EIATTR_MIN_STACK_SIZE
	.align		4
.L_18:
        /*0060*/ 	.byte	0x04, 0x12
        /*0062*/ 	.short	(.L_20 - .L_19)
	.align		4
.L_19:
        /*0064*/ 	.word	index@(_Z10cuda_hellov)
        /*0068*/ 	.word	0x00000000
.L_20:


//--------------------- .nv.compat                --------------------------
	.section	.nv.compat,"",@"SHT_CUDA_COMPAT_INFO"
	.align	4
        /*0000*/ 	.byte	0x02, 0x09, 0x00, 0x00, 0x02, 0x02, 0x01, 0x00, 0x02, 0x05, 0x05, 0x00, 0x03, 0x07, 0x01, 0x01
        /*0010*/ 	.byte	0x02, 0x03, 0x00, 0x00, 0x02, 0x06, 0x01, 0x00, 0x04, 0x0b, 0x08, 0x00, 0x09, 0x00, 0x00, 0x00
        /*0020*/ 	.byte	0x00, 0x00, 0x00, 0x00


//--------------------- .nv.info._Z14cudaMatrixMultPfS_S_i --------------------------
	.section	.nv.info._Z14cudaMatrixMultPfS_S_i,"",@"SHT_CUDA_INFO"
	.sectionflags	@""
	.align	4


	//----- nvinfo : EIATTR_CUDA_API_VERSION
	.align		4
        /*0000*/ 	.byte	0x04, 0x37
        /*0002*/ 	.short	(.L_22 - .L_21)
.L_21:
        /*0004*/ 	.word	0x00000082


	//----- nvinfo : EIATTR_KPARAM_INFO
	.align		4
.L_22:
        /*0008*/ 	.byte	0x04, 0x17
        /*000a*/ 	.short	(.L_24 - .L_23)
.L_23:
        /*000c*/ 	.word	0x00000000
        /*0010*/ 	.short	0x0003
        /*0012*/ 	.short	0x0018
        /*0014*/ 	.byte	0x00, 0xf0, 0x11, 0x00


	//----- nvinfo : EIATTR_KPARAM_INFO
	.align		4
.L_24:
        /*0018*/ 	.byte	0x04, 0x17
        /*001a*/ 	.short	(.L_26 - .L_25)
.L_25:
        /*001c*/ 	.word	0x00000000
        /*0020*/ 	.short	0x0002
        /*0022*/ 	.short	0x0010
        /*0024*/ 	.byte	0x00, 0xf5, 0x21, 0x00


	//----- nvinfo : EIATTR_KPARAM_INFO
	.align		4
.L_26:
        /*0028*/ 	.byte	0x04, 0x17
        /*002a*/ 	.short	(.L_28 - .L_27)
.L_27:
        /*002c*/ 	.word	0x00000000
        /*0030*/ 	.short	0x0001
        /*0032*/ 	.short	0x0008
        /*0034*/ 	.byte	0x00, 0xf5, 0x21, 0x00


	//----- nvinfo : EIATTR_KPARAM_INFO
	.align		4
.L_28:
        /*0038*/ 	.byte	0x04, 0x17
        /*003a*/ 	.short	(.L_30 - .L_29)
.L_29:
        /*003c*/ 	.word	0x00000000
        /*0040*/ 	.short	0x0000
        /*0042*/ 	.short	0x0000
        /*0044*/ 	.byte	0x00, 0xf5, 0x21, 0x00


	//----- nvinfo : EIATTR_SPARSE_MMA_MASK
	.align		4
.L_30:
        /*0048*/ 	.byte	0x03, 0x50
        /*004a*/ 	.short	0x0000


	//----- nvinfo : EIATTR_MAXREG_COUNT
	.align		4
        /*004c*/ 	.byte	0x03, 0x1b
        /*004e*/ 	.short	0x00ff


	//----- nvinfo : EIATTR_EXTERNS
	.align		4
        /*0050*/ 	.byte	0x04, 0x0f
        /*0052*/ 	.short	(.L_32 - .L_31)


	//   ....[0]....
	.align		4
.L_31:
        /*0054*/ 	.word	index@(vprintf)


	//----- nvinfo : EIATTR_MERCURY_ISA_VERSION
	.align		4
.L_32:
        /*0058*/ 	.byte	0x03, 0x5f
        /*005a*/ 	.short	0x0101


	//----- nvinfo : EIATTR_VRC_CTA_INIT_COUNT
	.align		4
        /*005c*/ 	.byte	0x02, 0x4a
	.zero		1
	.zero		1


	//----- nvinfo : EIATTR_SYSCALL_OFFSETS
	.align		4
        /*0060*/ 	.byte	0x04, 0x46
        /*0062*/ 	.short	(.L_34 - .L_33)


	//   ....[0]....
.L_33:
        /*0064*/ 	.word	0x00000080


	//----- nvinfo : EIATTR_EXIT_INSTR_OFFSETS
	.align		4
.L_34:
        /*0068*/ 	.byte	0x04, 0x1c
        /*006a*/ 	.short	(.L_36 - .L_35)


	//   ....[0]....
.L_35:
        /*006c*/ 	.word	0x00000c20


	//----- nvinfo : EIATTR_CRS_STACK_SIZE
	.align		4
.L_36:
        /*0070*/ 	.byte	0x04, 0x1e
        /*0072*/ 	.short	(.L_38 - .L_37)
.L_37:
        /*0074*/ 	.word	0x00000000


	//----- nvinfo : EIATTR_CBANK_PARAM_SIZE
	.align		4
.L_38:
        /*0078*/ 	.byte	0x03, 0x19
        /*007a*/ 	.short	0x001c


	//----- nvinfo : EIATTR_PARAM_CBANK
	.align		4
        /*007c*/ 	.byte	0x04, 0x0a
        /*007e*/ 	.short	(.L_40 - .L_39)
	.align		4
.L_39:
        /*0080*/ 	.word	index@(.nv.constant0._Z14cudaMatrixMultPfS_S_i)
        /*0084*/ 	.short	0x0380
        /*0086*/ 	.short	0x001c


	//----- nvinfo : EIATTR_SW_WAR
	.align		4
.L_40:
        /*0088*/ 	.byte	0x04, 0x36
        /*008a*/ 	.short	(.L_42 - .L_41)
.L_41:
        /*008c*/ 	.word	0x00000008
.L_42:


//--------------------- .nv.info._Z13cudaMatrixAddPfS_S_ii --------------------------
	.section	.nv.info._Z13cudaMatrixAddPfS_S_ii,"",@"SHT_CUDA_INFO"
	.sectionflags	@""
	.align	4


	//----- nvinfo : EIATTR_CUDA_API_VERSION
	.align		4
        /*0000*/ 	.byte	0x04, 0x37
        /*0002*/ 	.short	(.L_44 - .L_43)
.L_43:
        /*0004*/ 	.word	0x00000082


	//----- nvinfo : EIATTR_KPARAM_INFO
	.align		4
.L_44:
        /*0008*/ 	.byte	0x04, 0x17
        /*000a*/ 	.short	(.L_46 - .L_45)
.L_45:
        /*000c*/ 	.word	0x00000000
        /*0010*/ 	.short	0x0004
        /*0012*/ 	.short	0x001c
        /*0014*/ 	.byte	0x00, 0xf0, 0x11, 0x00


	//----- nvinfo : EIATTR_KPARAM_INFO
	.align		4
.L_46:
        /*0018*/ 	.byte	0x04, 0x17
        /*001a*/ 	.short	(.L_48 - .L_47)
.L_47:
        /*001c*/ 	.word	0x00000000
        /*0020*/ 	.short	0x0003
        /*0022*/ 	.short	0x0018
        /*0024*/ 	.byte	0x00, 0xf0, 0x11, 0x00


	//----- nvinfo : EIATTR_KPARAM_INFO
	.align		4
.L_48:
        /*0028*/ 	.byte	0x04, 0x17
        /*002a*/ 	.short	(.L_50 - .L_49)
.L_49:
        /*002c*/ 	.word	0x00000000
        /*0030*/ 	.short	0x0002
        /*0032*/ 	.short	0x0010
        /*0034*/ 	.byte	0x00, 0xf5, 0x21, 0x00


	//----- nvinfo : EIATTR_KPARAM_INFO
	.align		4
.L_50:
        /*0038*/ 	.byte	0x04, 0x17
        /*003a*/ 	.short	(.L_52 - .L_51)
.L_51:
        /*003c*/ 	.word	0x00000000
        /*0040*/ 	.short	0x0001
        /*0042*/ 	.short	0x0008
        /*0044*/ 	.byte	0x00, 0xf5, 0x21, 0x00


	//----- nvinfo : EIATTR_KPARAM_INFO
	.align		4
.L_52:
        /*0048*/ 	.byte	0x04, 0x17
        /*004a*/ 	.short	(.L_54 - .L_53)
.L_53:
        /*004c*/ 	.word	0x00000000
        /*0050*/ 	.short	0x0000
        /*0052*/ 	.short	0x0000
        /*0054*/ 	.byte	0x00, 0xf5, 0x21, 0x00


	//----- nvinfo : EIATTR_SPARSE_MMA_MASK
	.align		4
.L_54:
        /*0058*/ 	.byte	0x03, 0x50
        /*005a*/ 	.short	0x0000


	//----- nvinfo : EIATTR_MAXREG_COUNT
	.align		4
        /*005c*/ 	.byte	0x03, 0x1b
        /*005e*/ 	.short	0x00ff


	//----- nvinfo : EIATTR_EXTERNS
	.align		4
        /*0060*/ 	.byte	0x04, 0x0f
        /*0062*/ 	.short	(.L_56 - .L_55)


	//   ....[0]....
	.align		4
.L_55:
        /*0064*/ 	.word	index@(vprintf)


	//----- nvinfo : EIATTR_MERCURY_ISA_VERSION
	.align		4
.L_56:
        /*0068*/ 	.byte	0x03, 0x5f
        /*006a*/ 	.short	0x0101


	//----- nvinfo : EIATTR_VRC_CTA_INIT_COUNT
	.align		4
        /*006c*/ 	.byte	0x02, 0x4a
	.zero		1
	.zero		1


	//----- nvinfo : EIATTR_SYSCALL_OFFSETS
	.align		4
        /*0070*/ 	.byte	0x04, 0x46
        /*0072*/ 	.short	(.L_58 - .L_57)


	//   ....[0]....
.L_57:
        /*0074*/ 	.word	0x00000080


	//----- nvinfo : EIATTR_EXIT_INSTR_OFFSETS
	.align		4
.L_58:
        /*0078*/ 	.byte	0x04, 0x1c
        /*007a*/ 	.short	(.L_60 - .L_59)


	//   ....[0]....
.L_59:
        /*007c*/ 	.word	0x000000c0


	//   ....[1]....
        /*0080*/ 	.word	0x00000760


	//   ....[2]....
        /*0084*/ 	.word	0x00000a80


	//   ....[3]....
        /*0088*/ 	.word	0x00000ca0


	//   ....[4]....
        /*008c*/ 	.word	0x00000ec0


	//----- nvinfo : EIATTR_CRS_STACK_SIZE
	.align		4
.L_60:
        /*0090*/ 	.byte	0x04, 0x1e
        /*0092*/ 	.short	(.L_62 - .L_61)
.L_61:
        /*0094*/ 	.word	0x00000000


	//----- nvinfo : EIATTR_CBANK_PARAM_SIZE
	.align		4
.L_62:
        /*0098*/ 	.byte	0x03, 0x19
        /*009a*/ 	.short	0x0020


	//----- nvinfo : EIATTR_PARAM_CBANK
	.align		4
        /*009c*/ 	.byte	0x04, 0x0a
        /*009e*/ 	.short	(.L_64 - .L_63)
	.align		4
.L_63:
        /*00a0*/ 	.word	index@(.nv.constant0._Z13cudaMatrixAddPfS_S_ii)
        /*00a4*/ 	.short	0x0380
        /*00a6*/ 	.short	0x0020


	//----- nvinfo : EIATTR_SW_WAR
	.align		4
.L_64:
        /*00a8*/ 	.byte	0x04, 0x36
        /*00aa*/ 	.short	(.L_66 - .L_65)
.L_65:
        /*00ac*/ 	.word	0x00000008
.L_66:


//--------------------- .nv.info._Z10cuda_hellov  --------------------------
	.section	.nv.info._Z10cuda_hellov,"",@"SHT_CUDA_INFO"
	.sectionflags	@""
	.align	4


	//----- nvinfo : EIATTR_CUDA_API_VERSION
	.align		4
        /*0000*/ 	.byte	0x04, 0x37
        /*0002*/ 	.short	(.L_68 - .L_67)
.L_67:
        /*0004*/ 	.word	0x00000082


	//----- nvinfo : EIATTR_SPARSE_MMA_MASK
	.align		4
.L_68:
        /*0008*/ 	.byte	0x03, 0x50
        /*000a*/ 	.short	0x0000


	//----- nvinfo : EIATTR_MAXREG_COUNT
	.align		4
        /*000c*/ 	.byte	0x03, 0x1b
        /*000e*/ 	.short	0x00ff


	//----- nvinfo : EIATTR_EXTERNS
	.align		4
        /*0010*/ 	.byte	0x04, 0x0f
        /*0012*/ 	.short	(.L_70 - .L_69)


	//   ....[0]....
	.align		4
.L_69:
        /*0014*/ 	.word	index@(vprintf)


	//----- nvinfo : EIATTR_MERCURY_ISA_VERSION
	.align		4
.L_70:
        /*0018*/ 	.byte	0x03, 0x5f
        /*001a*/ 	.short	0x0101


	//----- nvinfo : EIATTR_VRC_CTA_INIT_COUNT
	.align		4
        /*001c*/ 	.byte	0x02, 0x4a
	.zero		1
	.zero		1


	//----- nvinfo : EIATTR_SYSCALL_OFFSETS
	.align		4
        /*0020*/ 	.byte	0x04, 0x46
        /*0022*/ 	.short	(.L_72 - .L_71)


	//   ....[0]....
.L_71:
        /*0024*/ 	.word	0x00000080


	//----- nvinfo : EIATTR_EXIT_INSTR_OFFSETS
	.align		4
.L_72:
        /*0028*/ 	.byte	0x04, 0x1c
        /*002a*/ 	.short	(.L_74 - .L_73)


	//   ....[0]....
.L_73:
        /*002c*/ 	.word	0x00000090


	//----- nvinfo : EIATTR_SW_WAR
	.align		4
.L_74:
        /*0030*/ 	.byte	0x04, 0x36
        /*0032*/ 	.short	(.L_76 - .L_75)
.L_75:
        /*0034*/ 	.word	0x00000008
.L_76:


//--------------------- .nv.callgraph             --------------------------
	.section	.nv.callgraph,"",@"SHT_CUDA_CALLGRAPH"
	.align	4
	.sectionentsize	8
	.align		4
        /*0000*/ 	.word	0x00000000
	.align		4
        /*0004*/ 	.word	0xffffffff
	.align		4
        /*0008*/ 	.word	index@(_Z14cudaMatrixMultPfS_S_i)
	.align		4
        /*000c*/ 	.word	index@(vprintf)
	.align		4
        /*0010*/ 	.word	index@(_Z13cudaMatrixAddPfS_S_ii)
	.align		4
        /*0014*/ 	.word	index@(vprintf)
	.align		4
        /*0018*/ 	.word	index@(_Z10cuda_hellov)
	.align		4
        /*001c*/ 	.word	index@(vprintf)
	.align		4
        /*0020*/ 	.word	0x00000000
	.align		4
        /*0024*/ 	.word	0xfffffffe
	.align		4
        /*0028*/ 	.word	0x00000000
	.align		4
        /*002c*/ 	.word	0xfffffffd
	.align		4
        /*0030*/ 	.word	0x00000000
	.align		4
        /*0034*/ 	.word	0xfffffffc


//--------------------- .nv.constant4             --------------------------
	.section	.nv.constant4,"a",@progbits
	.align	8
	.align		8
.nv.constant4:
        /*0000*/ 	.dword	vprintf
	.align		8
        /*0008*/ 	.dword	$str
	.align		8
        /*0010*/ 	.dword	$str$1
	.align		8
        /*0018*/ 	.dword	$str$2


//--------------------- .text._Z14cudaMatrixMultPfS_S_i --------------------------
	.section	.text._Z14cudaMatrixMultPfS_S_i,"ax",@progbits
	.align	128
        .global         _Z14cudaMatrixMultPfS_S_i
        .type           _Z14cudaMatrixMultPfS_S_i,@function
        .size           _Z14cudaMatrixMultPfS_S_i,(.L_x_16 - _Z14cudaMatrixMultPfS_S_i)
        .other          _Z14cudaMatrixMultPfS_S_i,@"STO_CUDA_ENTRY STV_DEFAULT"
_Z14cudaMatrixMultPfS_S_i:
.text._Z14cudaMatrixMultPfS_S_i:
[----:B------:R-:W0:Y:S01]  /*0000*/  LDC R1, c[0x0][0x37c] ;  /* 0x0000df00ff017b82 */ /* 0x000e220000000800 */
[----:B------:R-:W-:Y:S01]  /*0010*/  MOV R0, 0x0 ;  /* 0x0000000000007802 */ /* 0x000fe20000000f00 */
[----:B------:R-:W1:Y:S01]  /*0020*/  LDCU.64 UR4, c[0x4][0x18] ;  /* 0x01000300ff0477ac */ /* 0x000e620008000a00 */
[----:B------:R-:W-:-:S05]  /*0030*/  CS2R R6, SRZ ;  /* 0x0000000000067805 */ /* 0x000fca000001ff00 */
[----:B------:R2:W3:Y:S01]  /*0040*/  LDC.64 R2, c[0x4][R0] ;  /* 0x0100000000027b82 */ /* 0x0004e20000000a00 */
[----:B-1----:R-:W-:Y:S02]  /*0050*/  IMAD.U32 R4, RZ, RZ, UR4 ;  /* 0x00000004ff047e24 */ /* 0x002fe4000f8e00ff */
[----:B--2---:R-:W-:-:S07]  /*0060*/  IMAD.U32 R5, RZ, RZ, UR5 ;  /* 0x00000005ff057e24 */ /* 0x004fce000f8e00ff */
[----:B------:R-:W-:-:S07]  /*0070*/  LEPC R20, `(.L_x_0) ;  /* 0x000000001014794e */ /* 0x000fce0000000000 */
[----:B0--3--:R-:W-:Y:S05]  /*0080*/  CALL.ABS.NOINC R2 ;  /* 0x0000000002007343 */ /* 0x009fea0003c00000 */
.L_x_0:
[----:B------:R-:W0:Y:S01]  /*0090*/  S2R R3, SR_TID.Y ;  /* 0x0000000000037919 */ /* 0x000e220000002200 */
[----:B------:R-:W0:Y:S01]  /*00a0*/  LDC R0, c[0x0][0x364] ;  /* 0x0000d900ff007b82 */ /* 0x000e220000000800 */
[----:B------:R-:W-:Y:S01]  /*00b0*/  BSSY.RECONVERGENT B0, `(.L_x_1) ;  /* 0x00000b0000007945 */ /* 0x000fe20003800200 */
[----:B------:R-:W-:Y:S01]  /*00c0*/  IMAD.MOV.U32 R16, RZ, RZ, RZ ;  /* 0x000000ffff107224 */ /* 0x000fe200078e00ff */
[----:B------:R-:W1:Y:S05]  /*00d0*/  S2R R5, SR_TID.X ;  /* 0x0000000000057919 */ /* 0x000e6a0000002100 */
[----:B------:R-:W0:Y:S08]  /*00e0*/  S2UR UR4, SR_CTAID.Y ;  /* 0x00000000000479c3 */ /* 0x000e300000002600 */
[----:B------:R-:W1:Y:S08]  /*00f0*/  S2UR UR5, SR_CTAID.X ;  /* 0x00000000000579c3 */ /* 0x000e700000002500 */
[----:B------:R-:W1:Y:S08]  /*0100*/  LDC R18, c[0x0][0x360] ;  /* 0x0000d800ff127b82 */ /* 0x000e700000000800 */
[----:B------:R-:W2:Y:S01]  /*0110*/  LDC R19, c[0x0][0x398] ;  /* 0x0000e600ff137b82 */ /* 0x000ea20000000800 */
[----:B0-----:R-:W-:-:S07]  /*0120*/  IMAD R0, R0, UR4, R3 ;  /* 0x0000000400007c24 */ /* 0x001fce000f8e0203 */
[----:B------:R-:W0:Y:S01]  /*0130*/  LDC.64 R22, c[0x0][0x358] ;  /* 0x0000d600ff167b82 */ /* 0x000e220000000a00 */
[----:B-1----:R-:W-:-:S05]  /*0140*/  IMAD R18, R18, UR5, R5 ;  /* 0x0000000512127c24 */ /* 0x002fca000f8e0205 */
[----:B------:R-:W-:Y:S02]  /*0150*/  VIMNMX R2, PT, PT, R0, R18, !PT ;  /* 0x0000001200027248 */ /* 0x000fe40007fe0100 */
[----:B--2---:R-:W-:-:S04]  /*0160*/  ISETP.GE.AND P0, PT, R19, 0x1, PT ;  /* 0x000000011300780c */ /* 0x004fc80003f06270 */
[----:B------:R-:W-:-:S13]  /*0170*/  ISETP.GE.OR P0, PT, R2, R19, !P0 ;  /* 0x000000130200720c */ /* 0x000fda0004706670 */
[----:B------:R-:W-:Y:S05]  /*0180*/  @P0 BRA `(.L_x_2) ;  /* 0x0000000800880947 */ /* 0x000fea0003800000 */
[----:B------:R-:W-:Y:S01]  /*0190*/  ISETP.GE.U32.AND P0, PT, R19, 0x8, PT ;  /* 0x000000081300780c */ /* 0x000fe20003f06070 */
[----:B------:R-:W-:Y:S02]  /*01a0*/  HFMA2 R16, -RZ, RZ, 0, 0 ;  /* 0x00000000ff107431 */ /* 0x000fe400000001ff */
[----:B------:R-:W-:Y:S02]  /*01b0*/  IMAD R7, R0, R19, RZ ;  /* 0x0000001300077224 */ /* 0x000fe400078e02ff */
[----:B------:R-:W-:-:S08]  /*01c0*/  IMAD.MOV.U32 R20, RZ, RZ, RZ ;  /* 0x000000ffff147224 */ /* 0x000fd000078e00ff */
[----:B------:R-:W-:Y:S05]  /*01d0*/  @!P0 BRA `(.L_x_3) ;  /* 0x0000000400088947 */ /* 0x000fea0003800000 */
[----:B------:R-:W1:Y:S01]  /*01e0*/  LDC.64 R4, c[0x0][0x380] ;  /* 0x0000e000ff047b82 */ /* 0x000e620000000a00 */
[----:B------:R-:W-:Y:S01]  /*01f0*/  LOP3.LUT R20, R19, 0x7ffffff8, RZ, 0xc0, !PT ;  /* 0x7ffffff813147812 */ /* 0x000fe200078ec0ff */
[----:B------:R-:W-:Y:S01]  /*0200*/  BSSY.RECONVERGENT B1, `(.L_x_3) ;  /* 0x000003f000017945 */ /* 0x000fe20003800200 */
[----:B------:R-:W-:Y:S01]  /*0210*/  MOV R16, RZ ;  /* 0x000000ff00107202 */ /* 0x000fe20000000f00 */
[----:B------:R-:W-:Y:S02]  /*0220*/  IMAD.MOV.U32 R21, RZ, RZ, R18 ;  /* 0x000000ffff157224 */ /* 0x000fe400078e0012 */
[----:B------:R-:W-:Y:S02]  /*0230*/  IMAD.MOV R24, RZ, RZ, -R20 ;  /* 0x000000ffff187224 */ /* 0x000fe400078e0a14 */
[----:B------:R-:W2:Y:S01]  /*0240*/  LDC.64 R2, c[0x0][0x388] ;  /* 0x0000e200ff027b82 */ /* 0x000ea20000000a00 */
[----:B-1----:R-:W-:-:S03]  /*0250*/  IMAD.WIDE.U32 R4, R7, 0x4, R4 ;  /* 0x0000000407047825 */ /* 0x002fc600078e0004 */
[----:B------:R-:W-:Y:S01]  /*0260*/  IADD3 R25, P0, PT, R4, 0x10, RZ ;  /* 0x0000001004197810 */ /* 0x000fe20007f1e0ff */
[----:B--2---:R-:W-:-:S04]  /*0270*/  IMAD.WIDE.U32 R6, R19, 0x14, R2 ;  /* 0x0000001413067825 */ /* 0x004fc800078e0002 */
[----:B------:R-:W-:Y:S02]  /*0280*/  IMAD.X R28, RZ, RZ, R5, P0 ;  /* 0x000000ffff1c7224 */ /* 0x000fe400000e0605 */
[----:B------:R-:W-:-:S04]  /*0290*/  IMAD.WIDE.U32 R4, R19, 0x10, R2 ;  /* 0x0000001013047825 */ /* 0x000fc800078e0002 */
[----:B------:R-:W-:-:S04]  /*02a0*/  IMAD.WIDE.U32 R8, R19, 0x18, R2 ;  /* 0x0000001813087825 */ /* 0x000fc800078e0002 */
[----:B------:R-:W-:-:S07]  /*02b0*/  IMAD.WIDE.U32 R10, R19, 0x1c, R2 ;  /* 0x0000001c130a7825 */ /* 0x000fce00078e0002 */
.L_x_4:
[C---:B0-----:R-:W-:Y:S01]  /*02c0*/  R2UR UR6, R22.reuse ;  /* 0x00000000160672ca */ /* 0x041fe200000e0000 */
[--C-:B------:R-:W-:Y:S01]  /*02d0*/  IMAD.WIDE R12, R21, 0x4, R2.reuse ;  /* 0x00000004150c7825 */ /* 0x100fe200078e0202 */
[----:B------:R-:W-:Y:S02]  /*02e0*/  R2UR UR7, R23 ;  /* 0x00000000170772ca */ /* 0x000fe400000e0000 */
[C---:B------:R-:W-:Y:S01]  /*02f0*/  R2UR UR4, R22.reuse ;  /* 0x00000000160472ca */ /* 0x040fe200000e0000 */
[----:B------:R-:W-:Y:S01]  /*0300*/  IMAD.WIDE.U32 R14, R19, 0x4, R2 ;  /* 0x00000004130e7825 */ /* 0x000fe200078e0002 */
[C---:B------:R-:W-:Y:S02]  /*0310*/  R2UR UR5, R23.reuse ;  /* 0x00000000170572ca */ /* 0x040fe400000e0000 */
[----:B------:R-:W-:Y:S02]  /*0320*/  R2UR UR8, R22 ;  /* 0x00000000160872ca */ /* 0x000fe400000e0000 */
[----:B------:R-:W-:-:S02]  /*0330*/  R2UR UR9, R23 ;  /* 0x00000000170972ca */ /* 0x000fc400000e0000 */
[----:B------:R-:W-:Y:S02]  /*0340*/  R2UR UR10, R22 ;  /* 0x00000000160a72ca */ /* 0x000fe400000e0000 */
[----:B------:R-:W-:Y:S01]  /*0350*/  R2UR UR11, R23 ;  /* 0x00000000170b72ca */ /* 0x000fe200000e0000 */
[----:B------:R0:W2:Y:S01]  /*0360*/  LDG.E R17, desc[UR6][R12.64] ;  /* 0x000000060c117981 */ /* 0x0000a2000c1e1900 */
[----:B------:R-:W-:Y:S01]  /*0370*/  IMAD.WIDE R26, R21, 0x4, R14 ;  /* 0x00000004151a7825 */ /* 0x000fe200078e020e */
[----:B0-----:R-:W-:-:S03]  /*0380*/  MOV R12, R25 ;  /* 0x00000019000c7202 */ /* 0x001fc60000000f00 */
[----:B------:R-:W-:-:S07]  /*0390*/  IMAD.MOV.U32 R13, RZ, RZ, R28 ;  /* 0x000000ffff0d7224 */ /* 0x000fce00078e001c */
[----:B------:R-:W3:Y:S04]  /*03a0*/  LDG.E R25, desc[UR10][R26.64] ;  /* 0x0000000a1a197981 */ /* 0x000ee8000c1e1900 */
[----:B------:R-:W2:Y:S04]  /*03b0*/  LDG.E R15, desc[UR4][R12.64+-0x10] ;  /* 0xfffff0040c0f7981 */ /* 0x000ea8000c1e1900 */
[----:B------:R-:W3:Y:S04]  /*03c0*/  LDG.E R28, desc[UR8][R12.64+-0xc] ;  /* 0xfffff4080c1c7981 */ /* 0x000ee8000c1e1900 */
[----:B------:R-:W4:Y:S04]  /*03d0*/  LDG.E R26, desc[UR4][R12.64+-0x8] ;  /* 0xfffff8040c1a7981 */ /* 0x000f28000c1e1900 */
[----:B------:R-:W5:Y:S01]  /*03e0*/  LDG.E R29, desc[UR8][R12.64+0x4] ;  /* 0x000004080c1d7981 */ /* 0x000f62000c1e1900 */
[----:B--2---:R-:W-:Y:S01]  /*03f0*/  FFMA R17, R15, R17, R16 ;  /* 0x000000110f117223 */ /* 0x004fe20000000010 */
[----:B------:R-:W-:-:S04]  /*0400*/  IMAD.WIDE.U32 R14, R19, 0x8, R2 ;  /* 0x00000008130e7825 */ /* 0x000fc800078e0002 */
[----:B---3--:R-:W-:Y:S01]  /*0410*/  FFMA R25, R28, R25, R17 ;  /* 0x000000191c197223 */ /* 0x008fe20000000011 */
[----:B------:R-:W-:Y:S01]  /*0420*/  IMAD.WIDE.U32 R16, R19, 0xc, R2 ;  /* 0x0000000c13107825 */ /* 0x000fe200078e0002 */
[----:B------:R-:W2:Y:S03]  /*0430*/  LDG.E R28, desc[UR8][R12.64+-0x4] ;  /* 0xfffffc080c1c7981 */ /* 0x000ea6000c1e1900 */
[----:B------:R-:W-:-:S04]  /*0440*/  IMAD.WIDE R14, R21, 0x4, R14 ;  /* 0x00000004150e7825 */ /* 0x000fc800078e020e */
[C---:B------:R-:W-:Y:S02]  /*0450*/  IMAD.WIDE R16, R21.reuse, 0x4, R16 ;  /* 0x0000000415107825 */ /* 0x040fe400078e0210 */
[----:B------:R-:W4:Y:S04]  /*0460*/  LDG.E R14, desc[UR6][R14.64] ;  /* 0x000000060e0e7981 */ /* 0x000f28000c1e1900 */
[----:B------:R-:W2:Y:S01]  /*0470*/  LDG.E R16, desc[UR10][R16.64] ;  /* 0x0000000a10107981 */ /* 0x000ea2000c1e1900 */
[----:B----4-:R-:W-:Y:S01]  /*0480*/  FFMA R25, R26, R14, R25 ;  /* 0x0000000e1a197223 */ /* 0x010fe20000000019 */
[----:B------:R-:W-:-:S04]  /*0490*/  IMAD.WIDE R26, R21, 0x4, R4 ;  /* 0x00000004151a7825 */ /* 0x000fc800078e0204 */
[----:B--2---:R-:W-:Y:S01]  /*04a0*/  FFMA R25, R28, R16, R25 ;  /* 0x000000101c197223 */ /* 0x004fe20000000019 */
[C---:B------:R-:W-:Y:S01]  /*04b0*/  IMAD.WIDE R14, R21.reuse, 0x4, R6 ;  /* 0x00000004150e7825 */ /* 0x040fe200078e0206 */
[----:B------:R-:W2:Y:S04]  /*04c0*/  LDG.E R28, desc[UR4][R12.64] ;  /* 0x000000040c1c7981 */ /* 0x000ea8000c1e1900 */
[----:B------:R-:W2:Y:S04]  /*04d0*/  LDG.E R26, desc[UR6][R26.64] ;  /* 0x000000061a1a7981 */ /* 0x000ea8000c1e1900 */
[----:B------:R-:W5:Y:S01]  /*04e0*/  LDG.E R14, desc[UR10][R14.64] ;  /* 0x0000000a0e0e7981 */ /* 0x000f62000c1e1900 */
[----:B------:R-:W-:-:S03]  /*04f0*/  IMAD.WIDE R16, R21, 0x4, R8 ;  /* 0x0000000415107825 */ /* 0x000fc600078e0208 */
[----:B------:R-:W3:Y:S04]  /*0500*/  LDG.E R27, desc[UR8][R12.64+0xc] ;  /* 0x00000c080c1b7981 */ /* 0x000ee8000c1e1900 */
[----:B------:R-:W4:Y:S01]  /*0510*/  LDG.E R16, desc[UR6][R16.64] ;  /* 0x0000000610107981 */ /* 0x000f22000c1e1900 */
[----:B--2---:R-:W-:-:S03]  /*0520*/  FFMA R25, R28, R26, R25 ;  /* 0x0000001a1c197223 */ /* 0x004fc60000000019 */
[----:B------:R-:W4:Y:S01]  /*0530*/  LDG.E R26, desc[UR4][R12.64+0x8] ;  /* 0x000008040c1a7981 */ /* 0x000f22000c1e1900 */
[----:B-----5:R-:W-:Y:S01]  /*0540*/  FFMA R25, R29, R14, R25 ;  /* 0x0000000e1d197223 */ /* 0x020fe20000000019 */
[----:B------:R-:W-:-:S06]  /*0550*/  IMAD.WIDE R14, R21, 0x4, R10 ;  /* 0x00000004150e7825 */ /* 0x000fcc00078e020a */
[----:B------:R-:W3:Y:S01]  /*0560*/  LDG.E R14, desc[UR10][R14.64] ;  /* 0x0000000a0e0e7981 */ /* 0x000ee2000c1e1900 */
[----:B------:R-:W-:-:S05]  /*0570*/  VIADD R24, R24, 0x8 ;  /* 0x0000000818187836 */ /* 0x000fca0000000000 */
[----:B------:R-:W-:Y:S01]  /*0580*/  ISETP.NE.AND P0, PT, R24, RZ, PT ;  /* 0x000000ff1800720c */ /* 0x000fe20003f05270 */
[----:B------:R-:W-:Y:S02]  /*0590*/  IMAD R21, R19, 0x8, R21 ;  /* 0x0000000813157824 */ /* 0x000fe400078e0215 */
[----:B----4-:R-:W-:Y:S01]  /*05a0*/  FFMA R26, R26, R16, R25 ;  /* 0x000000101a1a7223 */ /* 0x010fe20000000019 */
[----:B------:R-:W-:-:S04]  /*05b0*/  IADD3 R25, P1, PT, R12, 0x20, RZ ;  /* 0x000000200c197810 */ /* 0x000fc80007f3e0ff */
[----:B------:R-:W-:Y:S01]  /*05c0*/  IADD3.X R28, PT, PT, RZ, R13, RZ, P1, !PT ;  /* 0x0000000dff1c7210 */ /* 0x000fe20000ffe4ff */
[----:B---3--:R-:W-:-:S04]  /*05d0*/  FFMA R16, R27, R14, R26 ;  /* 0x0000000e1b107223 */ /* 0x008fc8000000001a */
[----:B------:R-:W-:Y:S05]  /*05e0*/  @P0 BRA `(.L_x_4) ;  /* 0xfffffffc00340947 */ /* 0x000fea000383ffff */
[----:B------:R-:W-:Y:S05]  /*05f0*/  BSYNC.RECONVERGENT B1 ;  /* 0x0000000000017941 */ /* 0x000fea0003800200 */
.L_x_3:
[----:B------:R-:W-:-:S04]  /*0600*/  LOP3.LUT R3, R19, 0x7, RZ, 0xc0, !PT ;  /* 0x0000000713037812 */ /* 0x000fc800078ec0ff */
[----:B------:R-:W-:-:S13]  /*0610*/  ISETP.NE.AND P0, PT, R3, RZ, PT ;  /* 0x000000ff0300720c */ /* 0x000fda0003f05270 */
[----:B------:R-:W-:Y:S05]  /*0620*/  @!P0 BRA `(.L_x_2) ;  /* 0x0000000400608947 */ /* 0x000fea0003800000 */
[----:B------:R-:W-:Y:S01]  /*0630*/  ISETP.GE.U32.AND P1, PT, R3, 0x4, PT ;  /* 0x000000040300780c */ /* 0x000fe20003f26070 */
[----:B------:R-:W-:Y:S01]  /*0640*/  IMAD R3, R0, R19, RZ ;  /* 0x0000001300037224 */ /* 0x000fe200078e02ff */
[----:B------:R-:W-:-:S04]  /*0650*/  LOP3.LUT R2, R19, 0x3, RZ, 0xc0, !PT ;  /* 0x0000000313027812 */ /* 0x000fc800078ec0ff */
[----:B------:R-:W-:-:S07]  /*0660*/  ISETP.NE.AND P0, PT, R2, RZ, PT ;  /* 0x000000ff0200720c */ /* 0x000fce0003f05270 */
[----:B------:R-:W-:Y:S06]  /*0670*/  @!P1 BRA `(.L_x_5) ;  /* 0x0000000000a49947 */ /* 0x000fec0003800000 */
[----:B------:R-:W1:Y:S01]  /*0680*/  LDC.64 R12, c[0x0][0x380] ;  /* 0x0000e000ff0c7b82 */ /* 0x000e620000000a00 */
[----:B------:R-:W2:Y:S01]  /*0690*/  LDCU.64 UR4, c[0x0][0x380] ;  /* 0x00007000ff0477ac */ /* 0x000ea20008000a00 */
[----:B------:R-:W-:Y:S01]  /*06a0*/  IMAD.IADD R5, R3, 0x1, R20 ;  /* 0x0000000103057824 */ /* 0x000fe200078e0214 */
[----:B0-----:R-:W-:Y:S01]  /*06b0*/  R2UR UR6, R22 ;  /* 0x00000000160672ca */ /* 0x001fe200000e0000 */
[----:B------:R-:W-:Y:S01]  /*06c0*/  IMAD R7, R20, R19, R18 ;  /* 0x0000001314077224 */ /* 0x000fe200078e0212 */
[C---:B------:R-:W-:Y:S02]  /*06d0*/  R2UR UR7, R23.reuse ;  /* 0x00000000170772ca */ /* 0x040fe400000e0000 */
[C---:B------:R-:W-:Y:S01]  /*06e0*/  R2UR UR8, R22.reuse ;  /* 0x00000000160872ca */ /* 0x040fe200000e0000 */
[----:B------:R-:W0:Y:S01]  /*06f0*/  LDC.64 R14, c[0x0][0x388] ;  /* 0x0000e200ff0e7b82 */ /* 0x000e220000000a00 */
[----:B------:R-:W-:Y:S02]  /*0700*/  R2UR UR9, R23 ;  /* 0x00000000170972ca */ /* 0x000fe400000e0000 */
[----:B------:R-:W-:-:S02]  /*0710*/  R2UR UR12, R22 ;  /* 0x00000000160c72ca */ /* 0x000fc400000e0000 */
[C---:B------:R-:W-:Y:S02]  /*0720*/  R2UR UR13, R23.reuse ;  /* 0x00000000170d72ca */ /* 0x040fe400000e0000 */
[C---:B------:R-:W-:Y:S02]  /*0730*/  R2UR UR10, R22.reuse ;  /* 0x00000000160a72ca */ /* 0x040fe400000e0000 */
[C---:B------:R-:W-:Y:S02]  /*0740*/  R2UR UR11, R23.reuse ;  /* 0x00000000170b72ca */ /* 0x040fe400000e0000 */
[C---:B------:R-:W-:Y:S02]  /*0750*/  R2UR UR16, R22.reuse ;  /* 0x00000000161072ca */ /* 0x040fe400000e0000 */
[----:B------:R-:W-:Y:S02]  /*0760*/  R2UR UR17, R23 ;  /* 0x00000000171172ca */ /* 0x000fe400000e0000 */
[----:B------:R-:W-:Y:S01]  /*0770*/  R2UR UR14, R22 ;  /* 0x00000000160e72ca */ /* 0x000fe200000e0000 */
[----:B-1----:R-:W-:Y:S01]  /*0780*/  IMAD.WIDE.U32 R12, R5, 0x4, R12 ;  /* 0x00000004050c7825 */ /* 0x002fe200078e000c */
[----:B------:R-:W-:-:S02]  /*0790*/  IADD3 R5, P1, PT, R3, R20, RZ ;  /* 0x0000001403057210 */ /* 0x000fc40007f3e0ff */
[----:B------:R-:W-:Y:S02]  /*07a0*/  R2UR UR15, R23 ;  /* 0x00000000170f72ca */ /* 0x000fe400000e0000 */
[----:B------:R-:W-:Y:S01]  /*07b0*/  IADD3.X R8, PT, PT, RZ, RZ, RZ, P1, !PT ;  /* 0x000000ffff087210 */ /* 0x000fe20000ffe4ff */
[----:B------:R-:W3:Y:S01]  /*07c0*/  LDG.E R13, desc[UR6][R12.64] ;  /* 0x000000060c0d7981 */ /* 0x000ee2000c1e1900 */
[----:B--2---:R-:W-:Y:S01]  /*07d0*/  LEA R4, P1, R5, UR4, 0x2 ;  /* 0x0000000405047c11 */ /* 0x004fe2000f8210ff */
[----:B0-----:R-:W-:Y:S01]  /*07e0*/  IMAD.WIDE R14, R7, 0x4, R14 ;  /* 0x00000004070e7825 */ /* 0x001fe200078e020e */
[----:B------:R-:W-:Y:S02]  /*07f0*/  R2UR UR4, R22 ;  /* 0x00000000160472ca */ /* 0x000fe400000e0000 */
[----:B------:R-:W-:Y:S01]  /*0800*/  LEA.HI.X R5, R5, UR5, R8, 0x2, P1 ;  /* 0x0000000505057c11 */ /* 0x000fe200088f1408 */
[----:B------:R-:W-:Y:S01]  /*0810*/  IMAD.WIDE.U32 R6, R19, 0x4, R14 ;  /* 0x0000000413067825 */ /* 0x000fe200078e000e */
[----:B------:R-:W-:Y:S01]  /*0820*/  R2UR UR5, R23 ;  /* 0x00000000170572ca */ /* 0x000fe200000e0000 */
[----:B------:R-:W3:Y:S02]  /*0830*/  LDG.E R14, desc[UR8][R14.64] ;  /* 0x000000080e0e7981 */ /* 0x000ee4000c1e1900 */
[----:B------:R-:W-:-:S02]  /*0840*/  IMAD.WIDE.U32 R8, R19, 0x4, R6 ;  /* 0x0000000413087825 */ /* 0x000fc400078e0006 */
[----:B------:R-:W2:Y:S04]  /*0850*/  LDG.E R24, desc[UR10][R4.64+0x4] ;  /* 0x0000040a04187981 */ /* 0x000ea8000c1e1900 */
[----:B------:R-:W2:Y:S01]  /*0860*/  LDG.E R6, desc[UR12][R6.64] ;  /* 0x0000000c06067981 */ /* 0x000ea2000c1e1900 */
[----:B------:R-:W-:-:S03]  /*0870*/  IMAD.WIDE.U32 R10, R19, 0x4, R8 ;  /* 0x00000004130a7825 */ /* 0x000fc600078e0008 */
[----:B------:R-:W4:Y:S04]  /*0880*/  LDG.E R17, desc[UR16][R8.64] ;  /* 0x0000001008117981 */ /* 0x000f28000c1e1900 */
[----:B------:R-:W4:Y:S04]  /*0890*/  LDG.E R26, desc[UR14][R4.64+0x8] ;  /* 0x0000080e041a7981 */ /* 0x000f28000c1e1900 */
[----:B------:R-:W5:Y:S04]  /*08a0*/  LDG.E R28, desc[UR4][R4.64+0xc] ;  /* 0x00000c04041c7981 */ /* 0x000f68000c1e1900 */
[----:B------:R-:W5:Y:S01]  /*08b0*/  LDG.E R10, desc[UR6][R10.64] ;  /* 0x000000060a0a7981 */ /* 0x000f62000c1e1900 */
[----:B------:R-:W-:-:S02]  /*08c0*/  VIADD R20, R20, 0x4 ;  /* 0x0000000414147836 */ /* 0x000fc40000000000 */
[----:B---3--:R-:W-:-:S04]  /*08d0*/  FFMA R13, R13, R14, R16 ;  /* 0x0000000e0d0d7223 */ /* 0x008fc80000000010 */
[----:B--2---:R-:W-:-:S04]  /*08e0*/  FFMA R13, R24, R6, R13 ;  /* 0x00000006180d7223 */ /* 0x004fc8000000000d */
[----:B----4-:R-:W-:-:S04]  /*08f0*/  FFMA R13, R26, R17, R13 ;  /* 0x000000111a0d7223 */ /* 0x010fc8000000000d */
[----:B-----5:R-:W-:-:S07]  /*0900*/  FFMA R16, R28, R10, R13 ;  /* 0x0000000a1c107223 */ /* 0x020fce000000000d */
.L_x_5:
[----:B------:R-:W-:Y:S05]  /*0910*/  @!P0 BRA `(.L_x_2) ;  /* 0x0000000000a48947 */ /* 0x000fea0003800000 */
[----:B------:R-:W-:Y:S01]  /*0920*/  ISETP.NE.AND P1, PT, R2, 0x1, PT ;  /* 0x000000010200780c */ /* 0x000fe20003f25270 */
[----:B------:R-:W1:Y:S01]  /*0930*/  LDC.64 R12, c[0x0][0x380] ;  /* 0x0000e000ff0c7b82 */ /* 0x000e620000000a00 */
[----:B------:R-:W-:-:S04]  /*0940*/  LOP3.LUT R14, R19, 0x1, RZ, 0xc0, !PT ;  /* 0x00000001130e7812 */ /* 0x000fc800078ec0ff */
[----:B------:R-:W-:-:S03]  /*0950*/  ISETP.NE.U32.AND P0, PT, R14, 0x1, PT ;  /* 0x000000010e00780c */ /* 0x000fc60003f05070 */
[----:B------:R-:W2:Y:S04]  /*0960*/  LDC.64 R10, c[0x0][0x388] ;  /* 0x0000e200ff0a7b82 */ /* 0x000ea80000000a00 */
[----:B------:R-:W-:Y:S01]  /*0970*/  @P1 IMAD.IADD R15, R3, 0x1, R20 ;  /* 0x00000001030f1824 */ /* 0x000fe200078e0214 */
[C---:B0-----:R-:W-:Y:S02]  /*0980*/  @P1 R2UR UR4, R22.reuse ;  /* 0x00000000160412ca */ /* 0x041fe400000e0000 */
[C---:B------:R-:W-:Y:S01]  /*0990*/  @P1 R2UR UR5, R23.reuse ;  /* 0x00000000170512ca */ /* 0x040fe200000e0000 */
[----:B------:R-:W0:Y:S01]  /*09a0*/  @P1 LDC.64 R8, c[0x0][0x380] ;  /* 0x0000e000ff081b82 */ /* 0x000e220000000a00 */
[----:B------:R-:W-:Y:S02]  /*09b0*/  @P1 R2UR UR6, R22 ;  /* 0x00000000160612ca */ /* 0x000fe400000e0000 */
[----:B------:R-:W-:-:S02]  /*09c0*/  @P1 R2UR UR7, R23 ;  /* 0x00000000170712ca */ /* 0x000fc400000e0000 */
[----:B------:R-:W-:Y:S02]  /*09d0*/  @P1 IADD3 R2, P2, PT, R3, R20, RZ ;  /* 0x0000001403021210 */ /* 0x000fe40007f5e0ff */
[----:B------:R-:W-:Y:S01]  /*09e0*/  @P1 R2UR UR8, R22 ;  /* 0x00000000160812ca */ /* 0x000fe200000e0000 */
[----:B------:R-:W3:Y:S01]  /*09f0*/  LDC.64 R4, c[0x0][0x380] ;  /* 0x0000e000ff047b82 */ /* 0x000ee20000000a00 */
[----:B-1----:R-:W-:Y:S01]  /*0a00*/  @P1 IMAD.WIDE.U32 R12, R15, 0x4, R12 ;  /* 0x000000040f0c1825 */ /* 0x002fe200078e000c */
[----:B------:R-:W-:Y:S02]  /*0a10*/  @P1 R2UR UR9, R23 ;  /* 0x00000000170912ca */ /* 0x000fe400000e0000 */
[----:B------:R-:W-:Y:S01]  /*0a20*/  @P1 IADD3.X R14, PT, PT, RZ, RZ, RZ, P2, !PT ;  /* 0x000000ffff0e1210 */ /* 0x000fe200017fe4ff */
[----:B------:R-:W-:-:S03]  /*0a30*/  @P1 IMAD R15, R20, R19, R18 ;  /* 0x00000013140f1224 */ /* 0x000fc600078e0212 */
[----:B------:R-:W1:Y:S01]  /*0a40*/  LDC.64 R6, c[0x0][0x388] ;  /* 0x0000e200ff067b82 */ /* 0x000e620000000a00 */
[----:B------:R-:W-:Y:S01]  /*0a50*/  @P1 VIADD R20, R20, 0x2 ;  /* 0x0000000214141836 */ /* 0x000fe20000000000 */
[C---:B------:R-:W-:Y:S01]  /*0a60*/  @!P0 R2UR UR10, R22.reuse ;  /* 0x00000000160a82ca */ /* 0x040fe200000e0000 */
[----:B--2---:R-:W-:Y:S01]  /*0a70*/  @P1 IMAD.WIDE R10, R15, 0x4, R10 ;  /* 0x000000040f0a1825 */ /* 0x004fe200078e020a */
[C---:B------:R-:W-:Y:S01]  /*0a80*/  @!P0 R2UR UR11, R23.reuse ;  /* 0x00000000170b82ca */ /* 0x040fe200000e0000 */
[----:B------:R-:W2:Y:S01]  /*0a90*/  @P1 LDG.E R13, desc[UR4][R12.64] ;  /* 0x000000040c0d1981 */ /* 0x000ea2000c1e1900 */
[----:B------:R-:W-:Y:S02]  /*0aa0*/  @!P0 R2UR UR12, R22 ;  /* 0x00000000160c82ca */ /* 0x000fe400000e0000 */
[----:B0-----:R-:W-:Y:S02]  /*0ab0*/  @P1 LEA R8, P2, R2, R8, 0x2 ;  /* 0x0000000802081211 */ /* 0x001fe400078410ff */
[----:B------:R-:W-:Y:S01]  /*0ac0*/  @!P0 R2UR UR13, R23 ;  /* 0x00000000170d82ca */ /* 0x000fe200000e0000 */
[----:B------:R-:W-:Y:S01]  /*0ad0*/  @!P0 IMAD R17, R20, R19, R18 ;  /* 0x0000001314118224 */ /* 0x000fe200078e0212 */
[----:B------:R-:W-:-:S02]  /*0ae0*/  @P1 LEA.HI.X R9, R2, R9, R14, 0x2, P2 ;  /* 0x0000000902091211 */ /* 0x000fc400010f140e */
[----:B------:R-:W-:Y:S01]  /*0af0*/  @!P0 IADD3 R15, PT, PT, R3, R20, RZ ;  /* 0x00000014030f8210 */ /* 0x000fe20007ffe0ff */
[----:B------:R-:W-:Y:S01]  /*0b00*/  @P1 IMAD.WIDE.U32 R2, R19, 0x4, R10 ;  /* 0x0000000413021825 */ /* 0x000fe200078e000a */
[----:B------:R-:W2:Y:S03]  /*0b10*/  @P1 LDG.E R14, desc[UR6][R10.64] ;  /* 0x000000060a0e1981 */ /* 0x000ea6000c1e1900 */
[----:B---3--:R-:W-:Y:S01]  /*0b20*/  @!P0 IMAD.WIDE.U32 R4, R15, 0x4, R4 ;  /* 0x000000040f048825 */ /* 0x008fe200078e0004 */
[----:B------:R-:W3:Y:S03]  /*0b30*/  @P1 LDG.E R8, desc[UR8][R8.64+0x4] ;  /* 0x0000040808081981 */ /* 0x000ee6000c1e1900 */
[----:B-1----:R-:W-:Y:S01]  /*0b40*/  @!P0 IMAD.WIDE R6, R17, 0x4, R6 ;  /* 0x0000000411068825 */ /* 0x002fe200078e0206 */
[----:B------:R-:W3:Y:S04]  /*0b50*/  @P1 LDG.E R2, desc[UR4][R2.64] ;  /* 0x0000000402021981 */ /* 0x000ee8000c1e1900 */
[----:B------:R-:W4:Y:S04]  /*0b60*/  @!P0 LDG.E R5, desc[UR10][R4.64] ;  /* 0x0000000a04058981 */ /* 0x000f28000c1e1900 */
[----:B------:R-:W4:Y:S01]  /*0b70*/  @!P0 LDG.E R6, desc[UR12][R6.64] ;  /* 0x0000000c06068981 */ /* 0x000f22000c1e1900 */
[----:B--2---:R-:W-:-:S04]  /*0b80*/  @P1 FFMA R13, R13, R14, R16 ;  /* 0x0000000e0d0d1223 */ /* 0x004fc80000000010 */
[----:B---3--:R-:W-:-:S04]  /*0b90*/  @P1 FFMA R16, R8, R2, R13 ;  /* 0x0000000208101223 */ /* 0x008fc8000000000d */
[----:B----4-:R-:W-:-:S07]  /*0ba0*/  @!P0 FFMA R16, R5, R6, R16 ;  /* 0x0000000605108223 */ /* 0x010fce0000000010 */
.L_x_2:
[----:B------:R-:W-:Y:S05]  /*0bb0*/  BSYNC.RECONVERGENT B0 ;  /* 0x0000000000007941 */ /* 0x000fea0003800200 */
.L_x_1:
[----:B------:R-:W1:Y:S01]  /*0bc0*/  LDC.64 R2, c[0x0][0x390] ;  /* 0x0000e400ff027b82 */ /* 0x000e620000000a00 */
[----:B0-----:R-:W-:Y:S01]  /*0bd0*/  R2UR UR4, R22 ;  /* 0x00000000160472ca */ /* 0x001fe200000e0000 */
[----:B------:R-:W-:Y:S01]  /*0be0*/  IMAD R19, R0, R19, R18 ;  /* 0x0000001300137224 */ /* 0x000fe200078e0212 */
[----:B------:R-:W-:-:S03]  /*0bf0*/  R2UR UR5, R23 ;  /* 0x00000000170572ca */ /* 0x000fc600000e0000 */
[----:B-1----:R-:W-:-:S10]  /*0c00*/  IMAD.WIDE R2, R19, 0x4, R2 ;  /* 0x0000000413027825 */ /* 0x002fd400078e0202 */
[----:B------:R-:W-:Y:S01]  /*0c10*/  STG.E desc[UR4][R2.64], R16 ;  /* 0x0000001002007986 */ /* 0x000fe2000c101904 */
[----:B------:R-:W-:Y:S05]  /*0c20*/  EXIT ;  /* 0x000000000000794d */ /* 0x000fea0003800000 */
.L_x_6:
[----:B------:R-:W-:-:S00]  /*0c30*/  BRA `(.L_x_6) ;  /* 0xfffffffc00fc7947 */ /* 0x000fc0000383ffff */
[----:B------:R-:W-:-:S00]  /*0c40*/  NOP ;  /* 0x0000000000007918 */ /* 0x000fc00000000000 */
        /* <DEDUP_REMOVED lines=11> */
.L_x_16:


//--------------------- .text._Z13cudaMatrixAddPfS_S_ii --------------------------
	.section	.text._Z13cudaMatrixAddPfS_S_ii,"ax",@progbits
	.align	128
        .global         _Z13cudaMatrixAddPfS_S_ii
        .type           _Z13cudaMatrixAddPfS_S_ii,@function
        .size           _Z13cudaMatrixAddPfS_S_ii,(.L_x_17 - _Z13cudaMatrixAddPfS_S_ii)
        .other          _Z13cudaMatrixAddPfS_S_ii,@"STO_CUDA_ENTRY STV_DEFAULT"
_Z13cudaMatrixAddPfS_S_ii:
.text._Z13cudaMatrixAddPfS_S_ii:
        /* <DEDUP_REMOVED lines=9> */
.L_x_7:
[----:B------:R-:W0:Y:S02]  /*0090*/  LDC.64 R2, c[0x0][0x398] ;  /* 0x0000e600ff027b82 */ /* 0x000e240000000a00 */
[----:B0-----:R-:W-:-:S05]  /*00a0*/  IMAD R2, R3, R2, RZ ;  /* 0x0000000203027224 */ /* 0x001fca00078e02ff */
[----:B------:R-:W-:-:S13]  /*00b0*/  ISETP.GE.AND P0, PT, R2, 0x1, PT ;  /* 0x000000010200780c */ /* 0x000fda0003f06270 */
[----:B------:R-:W-:Y:S05]  /*00c0*/  @!P0 EXIT ;  /* 0x000000000000894d */ /* 0x000fea0003800000 */
[----:B------:R-:W0:Y:S01]  /*00d0*/  LDC.64 R10, c[0x0][0x358] ;  /* 0x0000d600ff0a7b82 */ /* 0x000e220000000a00 */
[C---:B------:R-:W-:Y:S01]  /*00e0*/  ISETP.GE.U32.AND P1, PT, R2.reuse, 0x10, PT ;  /* 0x000000100200780c */ /* 0x040fe20003f26070 */
[----:B------:R-:W-:Y:S01]  /*00f0*/  HFMA2 R0, -RZ, RZ, 0, 0 ;  /* 0x00000000ff007431 */ /* 0x000fe200000001ff */
[----:B------:R-:W-:-:S04]  /*0100*/  LOP3.LUT R14, R2, 0xf, RZ, 0xc0, !PT ;  /* 0x0000000f020e7812 */ /* 0x000fc800078ec0ff */
[----:B------:R-:W-:-:S07]  /*0110*/  ISETP.NE.AND P0, PT, R14, RZ, PT ;  /* 0x000000ff0e00720c */ /* 0x000fce0003f05270 */
[----:B------:R-:W-:Y:S06]  /*0120*/  @!P1 BRA `(.L_x_8) ;  /* 0x00000004008c9947 */ /* 0x000fec0003800000 */
[----:B------:R-:W1:Y:S01]  /*0130*/  LDCU.128 UR4, c[0x0][0x380] ;  /* 0x00007000ff0477ac */ /* 0x000e620008000c00 */
[----:B------:R-:W-:Y:S01]  /*0140*/  LOP3.LUT R0, R2, 0x7ffffff0, RZ, 0xc0, !PT ;  /* 0x7ffffff002007812 */ /* 0x000fe200078ec0ff */
[----:B------:R-:W-:Y:S01]  /*0150*/  BSSY.RECONVERGENT B0, `(.L_x_8) ;  /* 0x0000060000007945 */ /* 0x000fe20003800200 */
[----:B------:R-:W2:Y:S03]  /*0160*/  LDCU.64 UR10, c[0x0][0x390] ;  /* 0x00007200ff0a77ac */ /* 0x000ea60008000a00 */
[----:B------:R-:W-:Y:S01]  /*0170*/  IMAD.MOV R3, RZ, RZ, -R0 ;  /* 0x000000ffff037224 */ /* 0x000fe200078e0a00 */
[----:B-1----:R-:W-:Y:S02]  /*0180*/  UIADD3 UR8, UP0, UPT, UR4, 0x20, URZ ;  /* 0x0000002004087890 */ /* 0x002fe4000ff1e0ff */
[----:B------:R-:W-:Y:S02]  /*0190*/  UIADD3 UR6, UP1, UPT, UR6, 0x20, URZ ;  /* 0x0000002006067890 */ /* 0x000fe4000ff3e0ff */
[----:B--2---:R-:W-:-:S02]  /*01a0*/  UIADD3 UR4, UP2, UPT, UR10, 0x20, URZ ;  /* 0x000000200a047890 */ /* 0x004fc4000ff5e0ff */
[----:B------:R-:W-:Y:S01]  /*01b0*/  UIADD3.X UR9, UPT, UPT, URZ, UR5, URZ, UP0, !UPT ;  /* 0x00000005ff097290 */ /* 0x000fe200087fe4ff */
[----:B------:R-:W-:Y:S01]  /*01c0*/  IMAD.U32 R4, RZ, RZ, UR8 ;  /* 0x00000008ff047e24 */ /* 0x000fe2000f8e00ff */
[----:B------:R-:W-:Y:S01]  /*01d0*/  UIADD3.X UR7, UPT, UPT, URZ, UR7, URZ, UP1, !UPT ;  /* 0x00000007ff077290 */ /* 0x000fe20008ffe4ff */
[----:B------:R-:W-:Y:S01]  /*01e0*/  MOV R6, UR6 ;  /* 0x0000000600067c02 */ /* 0x000fe20008000f00 */
[----:B------:R-:W-:Y:S01]  /*01f0*/  UIADD3.X UR5, UPT, UPT, URZ, UR11, URZ, UP2, !UPT ;  /* 0x0000000bff057290 */ /* 0x000fe200097fe4ff */
[----:B------:R-:W-:Y:S01]  /*0200*/  IMAD.U32 R12, RZ, RZ, UR4 ;  /* 0x00000004ff0c7e24 */ /* 0x000fe2000f8e00ff */
[----:B------:R-:W-:Y:S02]  /*0210*/  MOV R5, UR9 ;  /* 0x0000000900057c02 */ /* 0x000fe40008000f00 */
[----:B------:R-:W-:Y:S02]  /*0220*/  IMAD.U32 R7, RZ, RZ, UR7 ;  /* 0x00000007ff077e24 */ /* 0x000fe4000f8e00ff */
[----:B------:R-:W-:-:S07]  /*0230*/  MOV R15, UR5 ;  /* 0x00000005000f7c02 */ /* 0x000fce0008000f00 */
.L_x_9:
[C---:B0-----:R-:W-:Y:S02]  /*0240*/  R2UR UR4, R10.reuse ;  /* 0x000000000a0472ca */ /* 0x041fe400000e0000 */
[C---:B------:R-:W-:Y:S02]  /*0250*/  R2UR UR5, R11.reuse ;  /* 0x000000000b0572ca */ /* 0x040fe400000e0000 */
[----:B------:R-:W-:Y:S02]  /*0260*/  R2UR UR6, R10 ;  /* 0x000000000a0672ca */ /* 0x000fe400000e0000 */
[----:B------:R-:W-:-:S09]  /*0270*/  R2UR UR7, R11 ;  /* 0x000000000b0772ca */ /* 0x000fd200000e0000 */
[----:B--2---:R-:W2:Y:S04]  /*0280*/  LDG.E R8, desc[UR4][R4.64+-0x20] ;  /* 0xffffe00404087981 */ /* 0x004ea8000c1e1900 */
[----:B------:R-:W2:Y:S01]  /*0290*/  LDG.E R9, desc[UR6][R6.64+-0x20] ;  /* 0xffffe00606097981 */ /* 0x000ea2000c1e1900 */
[----:B------:R-:W-:Y:S02]  /*02a0*/  R2UR UR8, R10 ;  /* 0x000000000a0872ca */ /* 0x000fe400000e0000 */
[----:B------:R-:W-:Y:S01]  /*02b0*/  R2UR UR9, R11 ;  /* 0x000000000b0972ca */ /* 0x000fe200000e0000 */
[----:B--2---:R-:W-:Y:S01]  /*02c0*/  FADD R13, R8, R9 ;  /* 0x00000009080d7221 */ /* 0x004fe20000000000 */
[----:B------:R-:W-:Y:S01]  /*02d0*/  IMAD.MOV.U32 R8, RZ, RZ, R12 ;  /* 0x000000ffff087224 */ /* 0x000fe200078e000c */
[----:B------:R-:W-:-:S05]  /*02e0*/  MOV R9, R15 ;  /* 0x0000000f00097202 */ /* 0x000fca0000000f00 */
[----:B------:R0:W-:Y:S04]  /*02f0*/  STG.E desc[UR4][R8.64+-0x20], R13 ;  /* 0xffffe00d08007986 */ /* 0x0001e8000c101904 */
[----:B------:R-:W2:Y:S04]  /*0300*/  LDG.E R12, desc[UR6][R4.64+-0x1c] ;  /* 0xffffe406040c7981 */ /* 0x000ea8000c1e1900 */
[----:B------:R-:W2:Y:S02]  /*0310*/  LDG.E R15, desc[UR8][R6.64+-0x1c] ;  /* 0xffffe408060f7981 */ /* 0x000ea4000c1e1900 */
[----:B--2---:R-:W-:-:S05]  /*0320*/  FADD R15, R12, R15 ;  /* 0x0000000f0c0f7221 */ /* 0x004fca0000000000 */
[----:B------:R1:W-:Y:S04]  /*0330*/  STG.E desc[UR4][R8.64+-0x1c], R15 ;  /* 0xffffe40f08007986 */ /* 0x0003e8000c101904 */
[----:B------:R-:W2:Y:S04]  /*0340*/  LDG.E R12, desc[UR6][R4.64+-0x18] ;  /* 0xffffe806040c7981 */ /* 0x000ea8000c1e1900 */
[----:B------:R-:W2:Y:S02]  /*0350*/  LDG.E R17, desc[UR8][R6.64+-0x18] ;  /* 0xffffe80806117981 */ /* 0x000ea4000c1e1900 */
[----:B--2---:R-:W-:-:S05]  /*0360*/  FADD R17, R12, R17 ;  /* 0x000000110c117221 */ /* 0x004fca0000000000 */
[----:B------:R2:W-:Y:S04]  /*0370*/  STG.E desc[UR4][R8.64+-0x18], R17 ;  /* 0xffffe81108007986 */ /* 0x0005e8000c101904 */
[----:B------:R-:W3:Y:S04]  /*0380*/  LDG.E R12, desc[UR6][R4.64+-0x14] ;  /* 0xffffec06040c7981 */ /* 0x000ee8000c1e1900 */
[----:B0-----:R-:W3:Y:S02]  /*0390*/  LDG.E R13, desc[UR8][R6.64+-0x14] ;  /* 0xffffec08060d7981 */ /* 0x001ee4000c1e1900 */
[----:B---3--:R-:W-:-:S05]  /*03a0*/  FADD R13, R12, R13 ;  /* 0x0000000d0c0d7221 */ /* 0x008fca0000000000 */
[----:B------:R0:W-:Y:S04]  /*03b0*/  STG.E desc[UR4][R8.64+-0x14], R13 ;  /* 0xffffec0d08007986 */ /* 0x0001e8000c101904 */
[----:B------:R-:W3:Y:S04]  /*03c0*/  LDG.E R12, desc[UR6][R4.64+-0x10] ;  /* 0xfffff006040c7981 */ /* 0x000ee8000c1e1900 */
[----:B-1----:R-:W3:Y:S02]  /*03d0*/  LDG.E R15, desc[UR8][R6.64+-0x10] ;  /* 0xfffff008060f7981 */ /* 0x002ee4000c1e1900 */
[----:B---3--:R-:W-:-:S05]  /*03e0*/  FADD R15, R12, R15 ;  /* 0x0000000f0c0f7221 */ /* 0x008fca0000000000 */
[----:B------:R1:W-:Y:S04]  /*03f0*/  STG.E desc[UR4][R8.64+-0x10], R15 ;  /* 0xfffff00f08007986 */ /* 0x0003e8000c101904 */
[----:B------:R-:W3:Y:S04]  /*0400*/  LDG.E R12, desc[UR6][R4.64+-0xc] ;  /* 0xfffff406040c7981 */ /* 0x000ee8000c1e1900 */
[----:B--2---:R-:W3:Y:S02]  /*0410*/  LDG.E R17, desc[UR8][R6.64+-0xc] ;  /* 0xfffff40806117981 */ /* 0x004ee4000c1e1900 */
[----:B---3--:R-:W-:-:S05]  /*0420*/  FADD R17, R12, R17 ;  /* 0x000000110c117221 */ /* 0x008fca0000000000 */
        /* <DEDUP_REMOVED lines=34> */
[----:B--2---:R-:W3:Y:S01]  /*0650*/  LDG.E R17, desc[UR8][R6.64+0x18] ;  /* 0x0000180806117981 */ /* 0x004ee2000c1e1900 */
[----:B------:R-:W-:Y:S02]  /*0660*/  VIADD R3, R3, 0x10 ;  /* 0x0000001003037836 */ /* 0x000fe40000000000 */
[----:B---3--:R-:W-:-:S05]  /*0670*/  FADD R17, R12, R17 ;  /* 0x000000110c117221 */ /* 0x008fca0000000000 */
[----:B------:R2:W-:Y:S04]  /*0680*/  STG.E desc[UR4][R8.64+0x18], R17 ;  /* 0x0000181108007986 */ /* 0x0005e8000c101904 */
[----:B------:R3:W4:Y:S04]  /*0690*/  LDG.E R12, desc[UR6][R4.64+0x1c] ;  /* 0x00001c06040c7981 */ /* 0x000728000c1e1900 */
[----:B0-----:R0:W4:Y:S01]  /*06a0*/  LDG.E R13, desc[UR8][R6.64+0x1c] ;  /* 0x00001c08060d7981 */ /* 0x001122000c1e1900 */
[----:B------:R-:W-:Y:S02]  /*06b0*/  ISETP.NE.AND P1, PT, R3, RZ, PT ;  /* 0x000000ff0300720c */ /* 0x000fe40003f25270 */
[----:B---3--:R-:W-:-:S02]  /*06c0*/  IADD3 R4, P2, PT, R4, 0x40, RZ ;  /* 0x0000004004047810 */ /* 0x008fc40007f5e0ff */
[----:B0-----:R-:W-:Y:S02]  /*06d0*/  IADD3 R6, P3, PT, R6, 0x40, RZ ;  /* 0x0000004006067810 */ /* 0x001fe40007f7e0ff */
[----:B------:R-:W-:-:S03]  /*06e0*/  IADD3.X R5, PT, PT, RZ, R5, RZ, P2, !PT ;  /* 0x00000005ff057210 */ /* 0x000fc600017fe4ff */
[----:B------:R-:W-:Y:S02]  /*06f0*/  IMAD.X R7, RZ, RZ, R7, P3 ;  /* 0x000000ffff077224 */ /* 0x000fe400018e0607 */
[----:B----4-:R-:W-:Y:S01]  /*0700*/  FADD R13, R12, R13 ;  /* 0x0000000d0c0d7221 */ /* 0x010fe20000000000 */
[----:B------:R-:W-:-:S04]  /*0710*/  IADD3 R12, P4, PT, R8, 0x40, RZ ;  /* 0x00000040080c7810 */ /* 0x000fc80007f9e0ff */
[----:B------:R2:W-:Y:S01]  /*0720*/  STG.E desc[UR4][R8.64+0x1c], R13 ;  /* 0x00001c0d08007986 */ /* 0x0005e2000c101904 */
[----:B-1----:R-:W-:Y:S01]  /*0730*/  IADD3.X R15, PT, PT, RZ, R9, RZ, P4, !PT ;  /* 0x00000009ff0f7210 */ /* 0x002fe200027fe4ff */
[----:B------:R-:W-:Y:S07]  /*0740*/  @P1 BRA `(.L_x_9) ;  /* 0xfffffff800bc1947 */ /* 0x000fee000383ffff */
[----:B------:R-:W-:Y:S05]  /*0750*/  BSYNC.RECONVERGENT B0 ;  /* 0x0000000000007941 */ /* 0x000fea0003800200 */
.L_x_8:
[----:B------:R-:W-:Y:S05]  /*0760*/  @!P0 EXIT ;  /* 0x000000000000894d */ /* 0x000fea0003800000 */
[----:B------:R-:W-:Y:S02]  /*0770*/  ISETP.GE.U32.AND P0, PT, R14, 0x8, PT ;  /* 0x000000080e00780c */ /* 0x000fe40003f06070 */
[----:B------:R-:W-:-:S04]  /*0780*/  LOP3.LUT R16, R2, 0x7, RZ, 0xc0, !PT ;  /* 0x0000000702107812 */ /* 0x000fc800078ec0ff */
[----:B------:R-:W-:-:S07]  /*0790*/  ISETP.NE.AND P1, PT, R16, RZ, PT ;  /* 0x000000ff1000720c */ /* 0x000fce0003f25270 */
[----:B------:R-:W-:Y:S06]  /*07a0*/  @!P0 BRA `(.L_x_10) ;  /* 0x0000000000b48947 */ /* 0x000fec0003800000 */
[----:B------:R-:W1:Y:S01]  /*07b0*/  LDC.64 R4, c[0x0][0x380] ;  /* 0x0000e000ff047b82 */ /* 0x000e620000000a00 */
[C---:B0-----:R-:W-:Y:S02]  /*07c0*/  R2UR UR4, R10.reuse ;  /* 0x000000000a0472ca */ /* 0x041fe400000e0000 */
[C---:B------:R-:W-:Y:S02]  /*07d0*/  R2UR UR5, R11.reuse ;  /* 0x000000000b0572ca */ /* 0x040fe400000e0000 */
[----:B------:R-:W-:Y:S02]  /*07e0*/  R2UR UR6, R10 ;  /* 0x000000000a0672ca */ /* 0x000fe400000e0000 */
[----:B------:R-:W-:Y:S01]  /*07f0*/  R2UR UR7, R11 ;  /* 0x000000000b0772ca */ /* 0x000fe200000e0000 */
[----:B------:R-:W0:Y:S08]  /*0800*/  LDC.64 R6, c[0x0][0x388] ;  /* 0x0000e200ff067b82 */ /* 0x000e300000000a00 */
[----:B--2---:R-:W2:Y:S01]  /*0810*/  LDC.64 R8, c[0x0][0x390] ;  /* 0x0000e400ff087b82 */ /* 0x004ea20000000a00 */
[----:B-1----:R-:W-:-:S05]  /*0820*/  IMAD.WIDE.U32 R4, R0, 0x4, R4 ;  /* 0x0000000400047825 */ /* 0x002fca00078e0004 */
[----:B------:R-:W3:Y:S01]  /*0830*/  LDG.E R3, desc[UR4][R4.64] ;  /* 0x0000000404037981 */ /* 0x000ee2000c1e1900 */
[----:B0-----:R-:W-:-:S05]  /*0840*/  IMAD.WIDE.U32 R6, R0, 0x4, R6 ;  /* 0x0000000400067825 */ /* 0x001fca00078e0006 */
[----:B------:R-:W3:Y:S01]  /*0850*/  LDG.E R12, desc[UR6][R6.64] ;  /* 0x00000006060c7981 */ /* 0x000ee2000c1e1900 */
[----:B------:R-:W-:Y:S02]  /*0860*/  R2UR UR8, R10 ;  /* 0x000000000a0872ca */ /* 0x000fe400000e0000 */
[----:B------:R-:W-:Y:S01]  /*0870*/  R2UR UR9, R11 ;  /* 0x000000000b0972ca */ /* 0x000fe200000e0000 */
[----:B--2---:R-:W-:-:S04]  /*0880*/  IMAD.WIDE.U32 R8, R0, 0x4, R8 ;  /* 0x0000000400087825 */ /* 0x004fc800078e0008 */
[----:B---3--:R-:W-:-:S05]  /*0890*/  FADD R3, R3, R12 ;  /* 0x0000000c03037221 */ /* 0x008fca0000000000 */
        /* <DEDUP_REMOVED lines=9> */
[----:B0-----:R-:W3:Y:S04]  /*0930*/  LDG.E R3, desc[UR6][R4.64+0xc] ;  /* 0x00000c0604037981 */ /* 0x001ee8000c1e1900 */
[----:B------:R-:W3:Y:S02]  /*0940*/  LDG.E R12, desc[UR8][R6.64+0xc] ;  /* 0x00000c08060c7981 */ /* 0x000ee4000c1e1900 */
        /* <DEDUP_REMOVED lines=10> */
[----:B0-----:R-:W2:Y:S04]  /*09f0*/  LDG.E R3, desc[UR6][R4.64+0x18] ;  /* 0x0000180604037981 */ /* 0x001ea8000c1e1900 */
[----:B------:R-:W2:Y:S02]  /*0a00*/  LDG.E R12, desc[UR8][R6.64+0x18] ;  /* 0x00001808060c7981 */ /* 0x000ea4000c1e1900 */
[----:B--2---:R-:W-:-:S05]  /*0a10*/  FADD R3, R3, R12 ;  /* 0x0000000c03037221 */ /* 0x004fca0000000000 */
[----:B------:R3:W-:Y:S04]  /*0a20*/  STG.E desc[UR4][R8.64+0x18], R3 ;  /* 0x0000180308007986 */ /* 0x0007e8000c101904 */
[----:B------:R-:W2:Y:S04]  /*0a30*/  LDG.E R12, desc[UR6][R4.64+0x1c] ;  /* 0x00001c06040c7981 */ /* 0x000ea8000c1e1900 */
[----:B-1----:R-:W2:Y:S01]  /*0a40*/  LDG.E R13, desc[UR8][R6.64+0x1c] ;  /* 0x00001c08060d7981 */ /* 0x002ea2000c1e1900 */
[----:B------:R-:W-:Y:S02]  /*0a50*/  VIADD R0, R0, 0x8 ;  /* 0x0000000800007836 */ /* 0x000fe40000000000 */
[----:B--2---:R-:W-:-:S05]  /*0a60*/  FADD R13, R12, R13 ;  /* 0x0000000d0c0d7221 */ /* 0x004fca0000000000 */
[----:B------:R3:W-:Y:S02]  /*0a70*/  STG.E desc[UR4][R8.64+0x1c], R13 ;  /* 0x00001c0d08007986 */ /* 0x0007e4000c101904 */
.L_x_10:
        /* <DEDUP_REMOVED lines=11> */
[----:B--23--:R-:W2:Y:S01]  /*0b30*/  LDC.64 R8, c[0x0][0x390] ;  /* 0x0000e400ff087b82 */ /* 0x00cea20000000a00 */
        /* <DEDUP_REMOVED lines=17> */
[----:B0-----:R-:W2:Y:S04]  /*0c50*/  LDG.E R3, desc[UR6][R4.64+0xc] ;  /* 0x00000c0604037981 */ /* 0x001ea8000c1e1900 */
[----:B------:R-:W2:Y:S01]  /*0c60*/  LDG.E R12, desc[UR8][R6.64+0xc] ;  /* 0x00000c08060c7981 */ /* 0x000ea2000c1e1900 */
[----:B------:R-:W-:Y:S01]  /*0c70*/  IADD3 R0, PT, PT, R0, 0x4, RZ ;  /* 0x0000000400007810 */ /* 0x000fe20007ffe0ff */
[----:B--2---:R-:W-:-:S05]  /*0c80*/  FADD R3, R3, R12 ;  /* 0x0000000c03037221 */ /* 0x004fca0000000000 */
[----:B------:R1:W-:Y:S02]  /*0c90*/  STG.E desc[UR4][R8.64+0xc], R3 ;  /* 0x00000c0308007986 */ /* 0x0003e4000c101904 */
.L_x_11:
[----:B------:R-:W-:Y:S05]  /*0ca0*/  @!P1 EXIT ;  /* 0x000000000000994d */ /* 0x000fea0003800000 */
[----:B------:R-:W4:Y:S08]  /*0cb0*/  LDC.64 R4, c[0x0][0x390] ;  /* 0x0000e400ff047b82 */ /* 0x000f300000000a00 */
[----:B------:R-:W5:Y:S08]  /*0cc0*/  LDC.64 R6, c[0x0][0x388] ;  /* 0x0000e200ff067b82 */ /* 0x000f700000000a00 */
[----:B-123--:R-:W1:Y:S01]  /*0cd0*/  LDC.64 R8, c[0x0][0x380] ;  /* 0x0000e000ff087b82 */ /* 0x00ee620000000a00 */
[----:B----4-:R-:W-:-:S04]  /*0ce0*/  IMAD.WIDE.U32 R4, R0, 0x4, R4 ;  /* 0x0000000400047825 */ /* 0x010fc800078e0004 */
[----:B------:R-:W-:Y:S01]  /*0cf0*/  IMAD.MOV.U32 R12, RZ, RZ, R4 ;  /* 0x000000ffff0c7224 */ /* 0x000fe200078e0004 */
[----:B------:R-:W-:Y:S01]  /*0d00*/  MOV R15, R5 ;  /* 0x00000005000f7202 */ /* 0x000fe20000000f00 */
[----:B-----5:R-:W-:-:S04]  /*0d10*/  IMAD.WIDE.U32 R6, R0, 0x4, R6 ;  /* 0x0000000400067825 */ /* 0x020fc800078e0006 */
[----:B------:R-:W-:Y:S02]  /*0d20*/  IMAD.MOV.U32 R13, RZ, RZ, R7 ;  /* 0x000000ffff0d7224 */ /* 0x000fe400078e0007 */
[----:B-1----:R-:W-:Y:S01]  /*0d30*/  IMAD.WIDE.U32 R8, R0, 0x4, R8 ;  /* 0x0000000400087825 */ /* 0x002fe200078e0008 */
[----:B------:R-:W-:-:S07]  /*0d40*/  IADD3 R0, PT, PT, -R2, RZ, RZ ;  /* 0x000000ff02007210 */ /* 0x000fce0007ffe1ff */
.L_x_12:
[C---:B0-----:R-:W-:Y:S01]  /*0d50*/  R2UR UR4, R10.reuse ;  /* 0x000000000a0472ca */ /* 0x041fe200000e0000 */
[----:B-1----:R-:W-:Y:S01]  /*0d60*/  IMAD.MOV.U32 R2, RZ, RZ, R8 ;  /* 0x000000ffff027224 */ /* 0x002fe200078e0008 */
[C---:B------:R-:W-:Y:S01]  /*0d70*/  R2UR UR5, R11.reuse ;  /* 0x000000000b0572ca */ /* 0x040fe200000e0000 */
[----:B------:R-:W-:Y:S01]  /*0d80*/  IMAD.MOV.U32 R4, RZ, RZ, R6 ;  /* 0x000000ffff047224 */ /* 0x000fe200078e0006 */
[----:B------:R-:W-:Y:S02]  /*0d90*/  R2UR UR6, R10 ;  /* 0x000000000a0672ca */ /* 0x000fe400000e0000 */
[----:B------:R-:W-:Y:S02]  /*0da0*/  R2UR UR7, R11 ;  /* 0x000000000b0772ca */ /* 0x000fe400000e0000 */
[----:B------:R-:W-:Y:S02]  /*0db0*/  MOV R5, R13 ;  /* 0x0000000d00057202 */ /* 0x000fe40000000f00 */
[----:B------:R-:W-:-:S05]  /*0dc0*/  MOV R3, R9 ;  /* 0x0000000900037202 */ /* 0x000fca0000000f00 */
[----:B------:R0:W2:Y:S04]  /*0dd0*/  LDG.E R2, desc[UR4][R2.64] ;  /* 0x0000000402027981 */ /* 0x0000a8000c1e1900 */
[----:B------:R-:W2:Y:S01]  /*0de0*/  LDG.E R5, desc[UR6][R4.64] ;  /* 0x0000000604057981 */ /* 0x000ea2000c1e1900 */
[----:B------:R-:W-:Y:S01]  /*0df0*/  VIADD R0, R0, 0x1 ;  /* 0x0000000100007836 */ /* 0x000fe20000000000 */
[----:B------:R-:W-:Y:S02]  /*0e00*/  IADD3 R6, P2, PT, R6, 0x4, RZ ;  /* 0x0000000406067810 */ /* 0x000fe40007f5e0ff */
[----:B------:R-:W-:Y:S02]  /*0e10*/  IADD3 R8, P3, PT, R8, 0x4, RZ ;  /* 0x0000000408087810 */ /* 0x000fe40007f7e0ff */
[----:B------:R-:W-:Y:S01]  /*0e20*/  ISETP.NE.AND P0, PT, R0, RZ, PT ;  /* 0x000000ff0000720c */ /* 0x000fe20003f05270 */
[----:B------:R-:W-:Y:S01]  /*0e30*/  IMAD.X R13, RZ, RZ, R13, P2 ;  /* 0x000000ffff0d7224 */ /* 0x000fe200010e060d */
[----:B0-----:R-:W-:-:S02]  /*0e40*/  MOV R3, R15 ;  /* 0x0000000f00037202 */ /* 0x001fc40000000f00 */
[----:B------:R-:W-:Y:S01]  /*0e50*/  IADD3.X R9, PT, PT, RZ, R9, RZ, P3, !PT ;  /* 0x00000009ff097210 */ /* 0x000fe20001ffe4ff */
[----:B--2---:R-:W-:Y:S01]  /*0e60*/  FADD R7, R2, R5 ;  /* 0x0000000502077221 */ /* 0x004fe20000000000 */
[----:B------:R-:W-:Y:S01]  /*0e70*/  IMAD.MOV.U32 R2, RZ, RZ, R12 ;  /* 0x000000ffff027224 */ /* 0x000fe200078e000c */
[----:B------:R-:W-:-:S04]  /*0e80*/  IADD3 R12, P1, PT, R12, 0x4, RZ ;  /* 0x000000040c0c7810 */ /* 0x000fc80007f3e0ff */
[----:B------:R1:W-:Y:S01]  /*0e90*/  STG.E desc[UR4][R2.64], R7 ;  /* 0x0000000702007986 */ /* 0x0003e2000c101904 */
[----:B------:R-:W-:Y:S01]  /*0ea0*/  IADD3.X R15, PT, PT, RZ, R15, RZ, P1, !PT ;  /* 0x0000000fff0f7210 */ /* 0x000fe20000ffe4ff */
[----:B------:R-:W-:Y:S07]  /*0eb0*/  @P0 BRA `(.L_x_12) ;  /* 0xfffffffc00a40947 */ /* 0x000fee000383ffff */
[----:B------:R-:W-:Y:S05]  /*0ec0*/  EXIT ;  /* 0x000000000000794d */ /* 0x000fea0003800000 */
.L_x_13:
        /* <DEDUP_REMOVED lines=11> */
.L_x_17:


//--------------------- .text._Z10cuda_hellov     --------------------------
	.section	.text._Z10cuda_hellov,"ax",@progbits
	.align	128
        .global         _Z10cuda_hellov
        .type           _Z10cuda_hellov,@function
        .size           _Z10cuda_hellov,(.L_x_18 - _Z10cuda_hellov)
        .other          _Z10cuda_hellov,@"STO_CUDA_ENTRY STV_DEFAULT"
_Z10cuda_hellov:
.text._Z10cuda_hellov:
        /* <DEDUP_REMOVED lines=9> */
.L_x_14:
[----:B------:R-:W-:Y:S05]  /*0090*/  EXIT ;  /* 0x000000000000794d */ /* 0x000fea0003800000 */
.L_x_15:
        /* <DEDUP_REMOVED lines=14> */
.L_x_18:


//--------------------- .nv.global.init           --------------------------
	.section	.nv.global.init,"aw",@progbits
.nv.global.init:
	.type		$str,@object
	.size		$str,($str$1 - $str)
$str:
        /*0000*/ 	.byte	0x48, 0x65, 0x6c, 0x6c, 0x6f, 0x20, 0x57, 0x6f, 0x72, 0x6c, 0x64, 0x0a, 0x0a, 0x00
	.type		$str$1,@object
	.size		$str$1,($str$2 - $str$1)
$str$1:
        /*000e*/ 	.byte	0x41, 0x64, 0x64, 0x69, 0x74, 0x69, 0x6f, 0x6e, 0x20, 0x64, 0x65, 0x70, 0x75, 0x69, 0x73, 0x20
        /*001e*/ 	.byte	0x6c, 0x65, 0x20, 0x47, 0x50, 0x55, 0x20, 0x65, 0x6e, 0x20, 0x63, 0x6f, 0x75, 0x72, 0x73, 0x2e
        /*002e*/ 	.byte	0x2e, 0x2e, 0x0a, 0x0a, 0x00
	.type		$str$2,@object
	.size		$str$2,(.L_2 - $str$2)
$str$2:
        /*0033*/ 	.byte	0x4d, 0x75, 0x6c, 0x74, 0x69, 0x70, 0x6c, 0x69, 0x63, 0x61, 0x74, 0x69, 0x6f, 0x6e, 0x20, 0x64
        /*0043*/ 	.byte	0x65, 0x70, 0x75, 0x69, 0x73, 0x20, 0x6c, 0x65, 0x20, 0x47, 0x50, 0x55, 0x20, 0x65, 0x6e, 0x20
        /*0053*/ 	.byte	0x63, 0x6f, 0x75, 0x72, 0x73, 0x2e, 0x2e, 0x2e, 0x0a, 0x0a, 0x00
.L_2:


//--------------------- .nv.shared.reserved.0     --------------------------
	.section	.nv.shared.reserved.0,"aw",@nobits
	.weak		__nv_reservedSMEM_offset_0_alias
	.size		__nv_reservedSMEM_offset_0_alias, 0, 64
	.other		__nv_reservedSMEM_offset_0_alias,@"STO_CUDA_RESERVED_SHARED STV_DEFAULT"
__nv_reservedSMEM_offset_0_alias:
	.zero		0
	.zero		64


//--------------------- .nv.constant0._Z14cudaMatrixMultPfS_S_i --------------------------
	.section	.nv.constant0._Z14cudaMatrixMultPfS_S_i,"a",@progbits
	.sectionflags	@""
	.align	4
.nv.constant0._Z14cudaMatrixMultPfS_S_i:
	.zero		924


//--------------------- .nv.constant0._Z13cudaMatrixAddPfS_S_ii --------------------------
	.section	.nv.constant0._Z13cudaMatrixAddPfS_S_ii,"a",@progbits
	.sectionflags	@""
	.align	4
.nv.constant0._Z13cudaMatrixAddPfS_S_ii:
	.zero		928


//--------------------- .nv.constant0._Z10cuda_hellov --------------------------
	.section	.nv.constant0._Z10cuda_hellov,"a",@progbits
	.sectionflags	@""
	.align	4
.nv.constant0._Z10cuda_hellov:
	.zero		896


//--------------------- SYMBOLS --------------------------

	.type		.nv.reservedSmem.offset0,@object
	.size		.nv.reservedSmem.offset0,0x4
	.type		vprintf,@function
